	.target	sm_90a

	.elftype	@"ET_EXEC"


//--------------------- .note.nv.tkinfo           --------------------------
	.section	.note.nv.tkinfo,"",@"SHT_NOTE"
	.sectionflags	@"SHF_NOTE_NV_TKINFO"
	.tkinfo
        /*0018*/ 	.word	0x00000002
        /*0030*/ 	.string	""
        /*0030*/ 	.string	"ptxas"
        /*0030*/ 	.string	"Cuda compilation tools, release 13.0, V13.0.88"
        /*0030*/ 	.string	"Build cuda_13.0.r13.0/compiler.36424714_0"
        /*0030*/ 	.string	"-arch sm_90a -m 64 "



//--------------------- .note.nv.cuinfo           --------------------------
	.section	.note.nv.cuinfo,"",@"SHT_NOTE"
	.sectionflags	@"SHF_NOTE_NV_CUINFO"
        /*0018*/ 	.short	0x0002
        /*001a*/ 	.short	0x005a
        /*001c*/ 	.short	0x0082
	.zero		2


//--------------------- .nv.info                  --------------------------
	.section	.nv.info,"",@"SHT_CUDA_INFO"
	.align	4


	//----- nvinfo : EIATTR_REGCOUNT
	.align		4
        /*0000*/ 	.byte	0x04, 0x2f
        /*0002*/ 	.short	(.L_12 - .L_11)
	.align		4
.L_11:
        /*0004*/ 	.word	index@(_ZN7cutlass13device_kernelINS_4gemm6kernel13GemmUniversalIN4cute5tupleIJiiiiEEENS1_10collective13CollectiveMmaINS1_37MainloopSm90TmaGmmaWarpSpecializedFP8ILi3ENS5_IJNS4_1CILi1EEENSA_ILi2EEESB_EEENS1_35KernelTmaWarpSpecializedCooperativeEEENS5_IJNSA_ILi128EEENSA_ILi64EEENSA_ILi32EEEEEENS_12float_e5m2_tENS5_IJlSB_lEEESK_SL_NS4_8TiledMMAINS4_8MMA_AtomIJNS4_4SM904GMMA30MMA_64x64x32_F32E5M2E5M2_SS_TNILNSP_7ScaleInE1ELSR_1EEEEEENS4_6LayoutINS5_IJSC_SB_SB_EEENS5_IJSB_NSA_ILi0EEESW_EEEEENS5_IJNS4_10UnderscoreESZ_SZ_EEEEENS4_23SM90_TMA_LOAD_MULTICASTENS4_14ComposedLayoutINS4_7SwizzleILi1ELi4ELi3EEENS4_18smem_ptr_flag_bitsILi8EEENSU_INS5_IJNSA_ILi8EEESI_EEENS5_IJSI_SB_EEEEEEEvNS4_8identityENS4_13SM90_TMA_LOADES1C_vS1D_EENS_8epilogue10collective6detail29Sm90TmaWarpSpecializedAdapterINS1H_15DefaultEpilogueISK_SL_SL_NS1G_6thread17LinearCombinationISK_Li1EffLNS1L_9ScaleType4KindE0ELNS_15FloatRoundStyleE2ESK_EENS1_15EpilogueDefaultEEEEEvvEEEEvNT_6ParamsE)
        /*0008*/ 	.word	0x000000a8


	//----- nvinfo : EIATTR_FRAME_SIZE
	.align		4
.L_12:
        /*000c*/ 	.byte	0x04, 0x11
        /*000e*/ 	.short	(.L_14 - .L_13)
	.align		4
.L_13:
        /*0010*/ 	.word	index@(_ZN7cutlass13device_kernelINS_4gemm6kernel13GemmUniversalIN4cute5tupleIJiiiiEEENS1_10collective13CollectiveMmaINS1_37MainloopSm90TmaGmmaWarpSpecializedFP8ILi3ENS5_IJNS4_1CILi1EEENSA_ILi2EEESB_EEENS1_35KernelTmaWarpSpecializedCooperativeEEENS5_IJNSA_ILi128EEENSA_ILi64EEENSA_ILi32EEEEEENS_12float_e5m2_tENS5_IJlSB_lEEESK_SL_NS4_8TiledMMAINS4_8MMA_AtomIJNS4_4SM904GMMA30MMA_64x64x32_F32E5M2E5M2_SS_TNILNSP_7ScaleInE1ELSR_1EEEEEENS4_6LayoutINS5_IJSC_SB_SB_EEENS5_IJSB_NSA_ILi0EEESW_EEEEENS5_IJNS4_10UnderscoreESZ_SZ_EEEEENS4_23SM90_TMA_LOAD_MULTICASTENS4_14ComposedLayoutINS4_7SwizzleILi1ELi4ELi3EEENS4_18smem_ptr_flag_bitsILi8EEENSU_INS5_IJNSA_ILi8EEESI_EEENS5_IJSI_SB_EEEEEEEvNS4_8identityENS4_13SM90_TMA_LOADES1C_vS1D_EENS_8epilogue10collective6detail29Sm90TmaWarpSpecializedAdapterINS1H_15DefaultEpilogueISK_SL_SL_NS1G_6thread17LinearCombinationISK_Li1EffLNS1L_9ScaleType4KindE0ELNS_15FloatRoundStyleE2ESK_EENS1_15EpilogueDefaultEEEEEvvEEEEvNT_6ParamsE)
        /*0014*/ 	.word	0x00000000


	//----- nvinfo : EIATTR_MIN_STACK_SIZE
	.align		4
.L_14:
        /*0018*/ 	.byte	0x04, 0x12
        /*001a*/ 	.short	(.L_16 - .L_15)
	.align		4
.L_15:
        /*001c*/ 	.word	index@(_ZN7cutlass13device_kernelINS_4gemm6kernel13GemmUniversalIN4cute5tupleIJiiiiEEENS1_10collective13CollectiveMmaINS1_37MainloopSm90TmaGmmaWarpSpecializedFP8ILi3ENS5_IJNS4_1CILi1EEENSA_ILi2EEESB_EEENS1_35KernelTmaWarpSpecializedCooperativeEEENS5_IJNSA_ILi128EEENSA_ILi64EEENSA_ILi32EEEEEENS_12float_e5m2_tENS5_IJlSB_lEEESK_SL_NS4_8TiledMMAINS4_8MMA_AtomIJNS4_4SM904GMMA30MMA_64x64x32_F32E5M2E5M2_SS_TNILNSP_7ScaleInE1ELSR_1EEEEEENS4_6LayoutINS5_IJSC_SB_SB_EEENS5_IJSB_NSA_ILi0EEESW_EEEEENS5_IJNS4_10UnderscoreESZ_SZ_EEEEENS4_23SM90_TMA_LOAD_MULTICASTENS4_14ComposedLayoutINS4_7SwizzleILi1ELi4ELi3EEENS4_18smem_ptr_flag_bitsILi8EEENSU_INS5_IJNSA_ILi8EEESI_EEENS5_IJSI_SB_EEEEEEEvNS4_8identityENS4_13SM90_TMA_LOADES1C_vS1D_EENS_8epilogue10collective6detail29Sm90TmaWarpSpecializedAdapterINS1H_15DefaultEpilogueISK_SL_SL_NS1G_6thread17LinearCombinationISK_Li1EffLNS1L_9ScaleType4KindE0ELNS_15FloatRoundStyleE2ESK_EENS1_15EpilogueDefaultEEEEEvvEEEEvNT_6ParamsE)
        /*0020*/ 	.word	0x00000000
.L_16:


//--------------------- .nv.compat                --------------------------
	.section	.nv.compat,"",@"SHT_CUDA_COMPAT_INFO"
	.align	4
        /*0000*/ 	.byte	0x02, 0x09, 0x01, 0x00, 0x02, 0x02, 0x04, 0x00, 0x02, 0x05, 0x05, 0x00, 0x03, 0x07, 0x01, 0x01
        /*0010*/ 	.byte	0x02, 0x03, 0x01, 0x00, 0x02, 0x06, 0x01, 0x00, 0x04, 0x0b, 0x08, 0x00, 0x00, 0x00, 0x00, 0x00
        /*0020*/ 	.byte	0x00, 0x00, 0x00, 0x00


//--------------------- .nv.info._ZN7cutlass13device_kernelINS_4gemm6kernel13GemmUniversalIN4cute5tupleIJiiiiEEENS1_10collective13CollectiveMmaINS1_37MainloopSm90TmaGmmaWarpSpecializedFP8ILi3ENS5_IJNS4_1CILi1EEENSA_ILi2EEESB_EEENS1_35KernelTmaWarpSpecializedCooperativeEEENS5_IJNSA_ILi128EEENSA_ILi64EEENSA_ILi32EEEEEENS_12float_e5m2_tENS5_IJlSB_lEEESK_SL_NS4_8TiledMMAINS4_8MMA_AtomIJNS4_4SM904GMMA30MMA_64x64x32_F32E5M2E5M2_SS_TNILNSP_7ScaleInE1ELSR_1EEEEEENS4_6LayoutINS5_IJSC_SB_SB_EEENS5_IJSB_NSA_ILi0EEESW_EEEEENS5_IJNS4_10UnderscoreESZ_SZ_EEEEENS4_23SM90_TMA_LOAD_MULTICASTENS4_14ComposedLayoutINS4_7SwizzleILi1ELi4ELi3EEENS4_18smem_ptr_flag_bitsILi8EEENSU_INS5_IJNSA_ILi8EEESI_EEENS5_IJSI_SB_EEEEEEEvNS4_8identityENS4_13SM90_TMA_LOADES1C_vS1D_EENS_8epilogue10collective6detail29Sm90TmaWarpSpecializedAdapterINS1H_15DefaultEpilogueISK_SL_SL_NS1G_6thread17LinearCombinationISK_Li1EffLNS1L_9ScaleType4KindE0ELNS_15FloatRoundStyleE2ESK_EENS1_15EpilogueDefaultEEEEEvvEEEEvNT_6ParamsE --------------------------
	.section	.nv.info._ZN7cutlass13device_kernelINS_4gemm6kernel13GemmUniversalIN4cute5tupleIJiiiiEEENS1_10collective13CollectiveMmaINS1_37MainloopSm90TmaGmmaWarpSpecializedFP8ILi3ENS5_IJNS4_1CILi1EEENSA_ILi2EEESB_EEENS1_35KernelTmaWarpSpecializedCooperativeEEENS5_IJNSA_ILi128EEENSA_ILi64EEENSA_ILi32EEEEEENS_12float_e5m2_tENS5_IJlSB_lEEESK_SL_NS4_8TiledMMAINS4_8MMA_AtomIJNS4_4SM904GMMA30MMA_64x64x32_F32E5M2E5M2_SS_TNILNSP_7ScaleInE1ELSR_1EEEEEENS4_6LayoutINS5_IJSC_SB_SB_EEENS5_IJSB_NSA_ILi0EEESW_EEEEENS5_IJNS4_10UnderscoreESZ_SZ_EEEEENS4_23SM90_TMA_LOAD_MULTICASTENS4_14ComposedLayoutINS4_7SwizzleILi1ELi4ELi3EEENS4_18smem_ptr_flag_bitsILi8EEENSU_INS5_IJNSA_ILi8EEESI_EEENS5_IJSI_SB_EEEEEEEvNS4_8identityENS4_13SM90_TMA_LOADES1C_vS1D_EENS_8epilogue10collective6detail29Sm90TmaWarpSpecializedAdapterINS1H_15DefaultEpilogueISK_SL_SL_NS1G_6thread17LinearCombinationISK_Li1EffLNS1L_9ScaleType4KindE0ELNS_15FloatRoundStyleE2ESK_EENS1_15EpilogueDefaultEEEEEvvEEEEvNT_6ParamsE,"",@"SHT_CUDA_INFO"
	.sectionflags	@""
	.align	4


	//----- nvinfo : EIATTR_CUDA_API_VERSION
	.align		4
        /*0000*/ 	.byte	0x04, 0x37
        /*0002*/ 	.short	(.L_18 - .L_17)
.L_17:
        /*0004*/ 	.word	0x00000082


	//----- nvinfo : EIATTR_KPARAM_INFO
	.align		4
.L_18:
        /*0008*/ 	.byte	0x04, 0x17
        /*000a*/ 	.short	(.L_20 - .L_19)
.L_19:
        /*000c*/ 	.word	0x00000000
        /*0010*/ 	.short	0x0000
        /*0012*/ 	.short	0x0070
        /*0014*/ 	.byte	0x00, 0xf0, 0x01, 0x10


	//----- nvinfo : EIATTR_SPARSE_MMA_MASK
	.align		4
.L_20:
        /*0018*/ 	.byte	0x03, 0x50
        /*001a*/ 	.short	0x0000


	//----- nvinfo : EIATTR_MAXREG_COUNT
	.align		4
        /*001c*/ 	.byte	0x03, 0x1b
        /*001e*/ 	.short	0x00a8


	//----- nvinfo : EIATTR_NUM_BARRIERS
	.align		4
        /*0020*/ 	.byte	0x02, 0x4c
        /*0022*/ 	.byte	0x01
	.zero		1


	//----- nvinfo : EIATTR_MERCURY_ISA_VERSION
	.align		4
        /*0024*/ 	.byte	0x03, 0x5f
        /*0026*/ 	.short	0x0101


	//----- nvinfo : EIATTR_INT_WARP_WIDE_INSTR_OFFSETS
	.align		4
        /*0028*/ 	.byte	0x04, 0x31
        /*002a*/ 	.short	(.L_22 - .L_21)


	//   ....[0]....
.L_21:
        /*002c*/ 	.word	0x00000420


	//   ....[1]....
        /*0030*/ 	.word	0x00000440


	//   ....[2]....
        /*0034*/ 	.word	0x00000620


	//----- nvinfo : EIATTR_COOP_GROUP_MASK_REGIDS
	.align		4
.L_22:
        /*0038*/ 	.byte	0x04, 0x29
        /*003a*/ 	.short	(.L_24 - .L_23)


	//   ....[0]....
.L_23:
        /*003c*/ 	.word	0xffffffff


	//   ....[1]....
        /*0040*/ 	.word	0xffffffff


	//   ....[2]....
        /*0044*/ 	.word	0xffffffff


	//   ....[3]....
        /*0048*/ 	.word	0xffffffff


	//   ....[4]....
        /*004c*/ 	.word	0xffffffff


	//   ....[5]....
        /*0050*/ 	.word	0xffffffff


	//----- nvinfo : EIATTR_COOP_GROUP_INSTR_OFFSETS
	.align		4
.L_24:
        /*0054*/ 	.byte	0x04, 0x28
        /*0056*/ 	.short	(.L_26 - .L_25)


	//   ....[0]....
.L_25:
        /*0058*/ 	.word	0x00000060


	//   ....[1]....
        /*005c*/ 	.word	0x00000070


	//   ....[2]....
        /*0060*/ 	.word	0x00000130


	//   ....[3]....
        /*0064*/ 	.word	0x000002a0


	//   ....[4]....
        /*0068*/ 	.word	0x00000750


	//   ....[5]....
        /*006c*/ 	.word	0x000011c0


	//----- nvinfo : EIATTR_REG_RECONFIG
	.align		4
.L_26:
        /*0070*/ 	.byte	0x01, 0x54
	.zero		2


	//----- nvinfo : EIATTR_MBARRIER_INSTR_OFFSETS
	.align		4
        /*0074*/ 	.byte	0x04, 0x39
        /*0076*/ 	.short	(.L_28 - .L_27)


	//   ....[0]....
.L_27:
        /*0078*/ 	.word	0x00000230
        /*007c*/ 	.word	0x000000ff
        /*0080*/ 	.word	0x00000000
        /*0084*/ 	.short	0x0100
        /*0086*/ 	.byte	0x08
	.zero		1


	//   ....[1]....
        /*0088*/ 	.word	0x00000240
        /*008c*/ 	.word	0x000000ff
        /*0090*/ 	.word	0x00000018
        /*0094*/ 	.short	0x0100
        /*0096*/ 	.byte	0x08
	.zero		1


	//   ....[2]....
        /*0098*/ 	.word	0x00000250
        /*009c*/ 	.word	0x000000ff
        /*00a0*/ 	.word	0x00000008
        /*00a4*/ 	.short	0x0100
        /*00a6*/ 	.byte	0x08
	.zero		1


	//   ....[3]....
        /*00a8*/ 	.word	0x00000260
        /*00ac*/ 	.word	0x000000ff
        /*00b0*/ 	.word	0x00000020
        /*00b4*/ 	.short	0x0100
        /*00b6*/ 	.byte	0x08
	.zero		1


	//   ....[4]....
        /*00b8*/ 	.word	0x00000270
        /*00bc*/ 	.word	0x000000ff
        /*00c0*/ 	.word	0x00000010
        /*00c4*/ 	.short	0x0100
        /*00c6*/ 	.byte	0x08
	.zero		1


	//   ....[5]....
        /*00c8*/ 	.word	0x00000280
        /*00cc*/ 	.word	0x000000ff
        /*00d0*/ 	.word	0x00000028
        /*00d4*/ 	.short	0x0100
        /*00d6*/ 	.byte	0x08
	.zero		1


	//   ....[6]....
        /*00d8*/ 	.word	0x000006a0
        /*00dc*/ 	.word	0x000000ff
        /*00e0*/ 	.word	0x00000040
        /*00e4*/ 	.short	0x0100
        /*00e6*/ 	.byte	0x06
	.zero		1


	//   ....[7]....
        /*00e8*/ 	.word	0x00000700
        /*00ec*/ 	.word	0x000000ff
        /*00f0*/ 	.word	0x00000048
        /*00f4*/ 	.short	0x0100
        /*00f6*/ 	.byte	0x06
	.zero		1


	//   ....[8]....
        /*00f8*/ 	.word	0x000014f0
        /*00fc*/ 	.word	0x000000ff
        /*0100*/ 	.word	0x00000000
        /*0104*/ 	.short	0x010a
        /*0106*/ 	.byte	0x06
	.zero		1


	//   ....[9]....
        /*0108*/ 	.word	0x00001530
        /*010c*/ 	.word	0x000000ff
        /*0110*/ 	.word	0x00000000
        /*0114*/ 	.short	0x010a
        /*0116*/ 	.byte	0x06
	.zero		1


	//   ....[10]....
        /*0118*/ 	.word	0x00001b10
        /*011c*/ 	.word	0x000000ff
        /*0120*/ 	.word	0x00000000
        /*0124*/ 	.short	0x010a
        /*0126*/ 	.byte	0x0c
	.zero		1


	//   ....[11]....
        /*0128*/ 	.word	0x00001b50
        /*012c*/ 	.word	0x000000ff
        /*0130*/ 	.word	0x00000000
        /*0134*/ 	.short	0x010a
        /*0136*/ 	.byte	0x0c
	.zero		1


	//   ....[12]....
        /*0138*/ 	.word	0x00001f30
        /*013c*/ 	.word	0x0000000d
        /*0140*/ 	.word	0x00000000
        /*0144*/ 	.short	0x0101
        /*0146*/ 	.byte	0x3f
	.zero		1


	//   ....[13]....
        /*0148*/ 	.word	0x000023b0
        /*014c*/ 	.word	0x00000008
        /*0150*/ 	.word	0x00000000
        /*0154*/ 	.short	0x0101
        /*0156*/ 	.byte	0x3f
	.zero		1


	//   ....[14]....
        /*0158*/ 	.word	0x00005c60
        /*015c*/ 	.word	0x00000012
        /*0160*/ 	.word	0x00000018
        /*0164*/ 	.short	0x010a
        /*0166*/ 	.byte	0x3f
	.zero		1


	//   ....[15]....
        /*0168*/ 	.word	0x00005ff0
        /*016c*/ 	.word	0x00000008
        /*0170*/ 	.word	0x00000048
        /*0174*/ 	.short	0x0101
        /*0176*/ 	.byte	0x3f
	.zero		1


	//   ....[16]....
        /*0178*/ 	.word	0x00006700
        /*017c*/ 	.word	0x00000007
        /*0180*/ 	.word	0x00000000
        /*0184*/ 	.short	0x010a
        /*0186*/ 	.byte	0x3f
	.zero		1


	//   ....[17]....
        /*0188*/ 	.word	0x00006780
        /*018c*/ 	.word	0x00000006
        /*0190*/ 	.word	0x00000000
        /*0194*/ 	.short	0x010a
        /*0196*/ 	.byte	0x3f
	.zero		1


	//   ....[18]....
        /*0198*/ 	.word	0x00006810
        /*019c*/ 	.word	0x00000003
        /*01a0*/ 	.word	0x00000000
        /*01a4*/ 	.short	0x010a
        /*01a6*/ 	.byte	0x3f
	.zero		1


	//   ....[19]....
        /*01a8*/ 	.word	0x00006880
        /*01ac*/ 	.word	0x00000009
        /*01b0*/ 	.word	0x00000000
        /*01b4*/ 	.short	0x010a
        /*01b6*/ 	.byte	0x3f
	.zero		1


	//   ....[20]....
        /*01b8*/ 	.word	0x000068e0
        /*01bc*/ 	.word	0x0000000d
        /*01c0*/ 	.word	0x00000000
        /*01c4*/ 	.short	0x010a
        /*01c6*/ 	.byte	0x3f
	.zero		1


	//   ....[21]....
        /*01c8*/ 	.word	0x000069b0
        /*01cc*/ 	.word	0x00000012
        /*01d0*/ 	.word	0x00000018
        /*01d4*/ 	.short	0x010a
        /*01d6*/ 	.byte	0x3f
	.zero		1


	//   ....[22]....
        /*01d8*/ 	.word	0x00006a80
        /*01dc*/ 	.word	0x00000007
        /*01e0*/ 	.word	0x00000000
        /*01e4*/ 	.short	0x010a
        /*01e6*/ 	.byte	0x3f
	.zero		1


	//   ....[23]....
        /*01e8*/ 	.word	0x00006ad0
        /*01ec*/ 	.word	0x00000006
        /*01f0*/ 	.word	0x00000000
        /*01f4*/ 	.short	0x010a
        /*01f6*/ 	.byte	0x3f
	.zero		1


	//----- nvinfo : EIATTR_NUM_MBARRIERS
	.align		4
.L_28:
        /*01f8*/ 	.byte	0x03, 0x38
        /*01fa*/ 	.short	0x0008


	//----- nvinfo : EIATTR_EXIT_INSTR_OFFSETS
	.align		4
        /*01fc*/ 	.byte	0x04, 0x1c
        /*01fe*/ 	.short	(.L_30 - .L_29)


	//   ....[0]....
.L_29:
        /*0200*/ 	.word	0x000008b0


	//   ....[1]....
        /*0204*/ 	.word	0x00001090


	//   ....[2]....
        /*0208*/ 	.word	0x00005380


	//   ....[3]....
        /*020c*/ 	.word	0x000058e0


	//   ....[4]....
        /*0210*/ 	.word	0x00006860


	//----- nvinfo : EIATTR_MAX_THREADS
	.align		4
.L_30:
        /*0214*/ 	.byte	0x04, 0x05
        /*0216*/ 	.short	(.L_32 - .L_31)
.L_31:
        /*0218*/ 	.word	0x00000180
        /*021c*/ 	.word	0x00000001
        /*0220*/ 	.word	0x00000001


	//----- nvinfo : EIATTR_CRS_STACK_SIZE
	.align		4
.L_32:
        /*0224*/ 	.byte	0x04, 0x1e
        /*0226*/ 	.short	(.L_34 - .L_33)
.L_33:
        /*0228*/ 	.word	0x00000000


	//----- nvinfo : EIATTR_CBANK_PARAM_SIZE
	.align		4
.L_34:
        /*022c*/ 	.byte	0x03, 0x19
        /*022e*/ 	.short	0x0470


	//----- nvinfo : EIATTR_PARAM_CBANK
	.align		4
        /*0230*/ 	.byte	0x04, 0x0a
        /*0232*/ 	.short	(.L_36 - .L_35)
	.align		4
.L_35:
        /*0234*/ 	.word	index@(.nv.constant0._ZN7cutlass13device_kernelINS_4gemm6kernel13GemmUniversalIN4cute5tupleIJiiiiEEENS1_10collective13CollectiveMmaINS1_37MainloopSm90TmaGmmaWarpSpecializedFP8ILi3ENS5_IJNS4_1CILi1EEENSA_ILi2EEESB_EEENS1_35KernelTmaWarpSpecializedCooperativeEEENS5_IJNSA_ILi128EEENSA_ILi64EEENSA_ILi32EEEEEENS_12float_e5m2_tENS5_IJlSB_lEEESK_SL_NS4_8TiledMMAINS4_8MMA_AtomIJNS4_4SM904GMMA30MMA_64x64x32_F32E5M2E5M2_SS_TNILNSP_7ScaleInE1ELSR_1EEEEEENS4_6LayoutINS5_IJSC_SB_SB_EEENS5_IJSB_NSA_ILi0EEESW_EEEEENS5_IJNS4_10UnderscoreESZ_SZ_EEEEENS4_23SM90_TMA_LOAD_MULTICASTENS4_14ComposedLayoutINS4_7SwizzleILi1ELi4ELi3EEENS4_18smem_ptr_flag_bitsILi8EEENSU_INS5_IJNSA_ILi8EEESI_EEENS5_IJSI_SB_EEEEEEEvNS4_8identityENS4_13SM90_TMA_LOADES1C_vS1D_EENS_8epilogue10collective6detail29Sm90TmaWarpSpecializedAdapterINS1H_15DefaultEpilogueISK_SL_SL_NS1G_6thread17LinearCombinationISK_Li1EffLNS1L_9ScaleType4KindE0ELNS_15FloatRoundStyleE2ESK_EENS1_15EpilogueDefaultEEEEEvvEEEEvNT_6ParamsE)
        /*0238*/ 	.short	0x0210
        /*023a*/ 	.short	0x0470


	//----- nvinfo : EIATTR_SW_WAR
	.align		4
.L_36:
        /*023c*/ 	.byte	0x04, 0x36
        /*023e*/ 	.short	(.L_38 - .L_37)
.L_37:
        /*0240*/ 	.word	0x00000008
.L_38:


//--------------------- .nv.callgraph             --------------------------
	.section	.nv.callgraph,"",@"SHT_CUDA_CALLGRAPH"
	.align	4
	.sectionentsize	8
	.align		4
        /*0000*/ 	.word	0x00000000
	.align		4
        /*0004*/ 	.word	0xffffffff
	.align		4
        /*0008*/ 	.word	0x00000000
	.align		4
        /*000c*/ 	.word	0xfffffffe
	.align		4
        /*0010*/ 	.word	0x00000000
	.align		4
        /*0014*/ 	.word	0xfffffffd
	.align		4
        /*0018*/ 	.word	0x00000000
	.align		4
        /*001c*/ 	.word	0xfffffffc


//--------------------- .nv.constant4             --------------------------
	.section	.nv.constant4,"a",@progbits
	.align	8
	.align		8
.nv.constant4:
        /*0000*/ 	.dword	_ZN39_INTERNAL_f8ce5fed_4_k_cu_6abfd0cf_42384cuda3std3__45__cpo5beginE
	.align		8
        /*0008*/ 	.dword	_ZN39_INTERNAL_f8ce5fed_4_k_cu_6abfd0cf_42384cuda3std3__45__cpo3endE
	.align		8
        /*0010*/ 	.dword	_ZN39_INTERNAL_f8ce5fed_4_k_cu_6abfd0cf_42384cuda3std3__45__cpo6cbeginE
	.align		8
        /*0018*/ 	.dword	_ZN39_INTERNAL_f8ce5fed_4_k_cu_6abfd0cf_42384cuda3std3__45__cpo4cendE
	.align		8
        /*0020*/ 	.dword	_ZN39_INTERNAL_f8ce5fed_4_k_cu_6abfd0cf_42384cuda3std3__441_GLOBAL__N__f8ce5fed_4_k_cu_6abfd0cf_42386ignoreE
	.align		8
        /*0028*/ 	.dword	_ZN39_INTERNAL_f8ce5fed_4_k_cu_6abfd0cf_42384cuda3std3__419piecewise_constructE
	.align		8
        /*0030*/ 	.dword	_ZN39_INTERNAL_f8ce5fed_4_k_cu_6abfd0cf_42384cuda3std3__48in_placeE
	.align		8
        /*0038*/ 	.dword	_ZN39_INTERNAL_f8ce5fed_4_k_cu_6abfd0cf_42384cuda3std6ranges3__45__cpo4swapE
	.align		8
        /*0040*/ 	.dword	_ZN39_INTERNAL_f8ce5fed_4_k_cu_6abfd0cf_42384cuda3std6ranges3__45__cpo9iter_moveE
	.align		8
        /*0048*/ 	.dword	_ZN39_INTERNAL_f8ce5fed_4_k_cu_6abfd0cf_42384cute7productE
	.align		8
        /*0050*/ 	.dword	_ZN39_INTERNAL_f8ce5fed_4_k_cu_6abfd0cf_42384cute1_E


//--------------------- .text._ZN7cutlass13device_kernelINS_4gemm6kernel13GemmUniversalIN4cute5tupleIJiiiiEEENS1_10collective13CollectiveMmaINS1_37MainloopSm90TmaGmmaWarpSpecializedFP8ILi3ENS5_IJNS4_1CILi1EEENSA_ILi2EEESB_EEENS1_35KernelTmaWarpSpecializedCooperativeEEENS5_IJNSA_ILi128EEENSA_ILi64EEENSA_ILi32EEEEEENS_12float_e5m2_tENS5_IJlSB_lEEESK_SL_NS4_8TiledMMAINS4_8MMA_AtomIJNS4_4SM904GMMA30MMA_64x64x32_F32E5M2E5M2_SS_TNILNSP_7ScaleInE1ELSR_1EEEEEENS4_6LayoutINS5_IJSC_SB_SB_EEENS5_IJSB_NSA_ILi0EEESW_EEEEENS5_IJNS4_10UnderscoreESZ_SZ_EEEEENS4_23SM90_TMA_LOAD_MULTICASTENS4_14ComposedLayoutINS4_7SwizzleILi1ELi4ELi3EEENS4_18smem_ptr_flag_bitsILi8EEENSU_INS5_IJNSA_ILi8EEESI_EEENS5_IJSI_SB_EEEEEEEvNS4_8identityENS4_13SM90_TMA_LOADES1C_vS1D_EENS_8epilogue10collective6detail29Sm90TmaWarpSpecializedAdapterINS1H_15DefaultEpilogueISK_SL_SL_NS1G_6thread17LinearCombinationISK_Li1EffLNS1L_9ScaleType4KindE0ELNS_15FloatRoundStyleE2ESK_EENS1_15EpilogueDefaultEEEEEvvEEEEvNT_6ParamsE --------------------------
	.section	.text._ZN7cutlass13device_kernelINS_4gemm6kernel13GemmUniversalIN4cute5tupleIJiiiiEEENS1_10collective13CollectiveMmaINS1_37MainloopSm90TmaGmmaWarpSpecializedFP8ILi3ENS5_IJNS4_1CILi1EEENSA_ILi2EEESB_EEENS1_35KernelTmaWarpSpecializedCooperativeEEENS5_IJNSA_ILi128EEENSA_ILi64EEENSA_ILi32EEEEEENS_12float_e5m2_tENS5_IJlSB_lEEESK_SL_NS4_8TiledMMAINS4_8MMA_AtomIJNS4_4SM904GMMA30MMA_64x64x32_F32E5M2E5M2_SS_TNILNSP_7ScaleInE1ELSR_1EEEEEENS4_6LayoutINS5_IJSC_SB_SB_EEENS5_IJSB_NSA_ILi0EEESW_EEEEENS5_IJNS4_10UnderscoreESZ_SZ_EEEEENS4_23SM90_TMA_LOAD_MULTICASTENS4_14ComposedLayoutINS4_7SwizzleILi1ELi4ELi3EEENS4_18smem_ptr_flag_bitsILi8EEENSU_INS5_IJNSA_ILi8EEESI_EEENS5_IJSI_SB_EEEEEEEvNS4_8identityENS4_13SM90_TMA_LOADES1C_vS1D_EENS_8epilogue10collective6detail29Sm90TmaWarpSpecializedAdapterINS1H_15DefaultEpilogueISK_SL_SL_NS1G_6thread17LinearCombinationISK_Li1EffLNS1L_9ScaleType4KindE0ELNS_15FloatRoundStyleE2ESK_EENS1_15EpilogueDefaultEEEEEvvEEEEvNT_6ParamsE,"ax",@progbits
	.align	128
.text._ZN7cutlass13device_kernelINS_4gemm6kernel13GemmUniversalIN4cute5tupleIJiiiiEEENS1_10collective13CollectiveMmaINS1_37MainloopSm90TmaGmmaWarpSpecializedFP8ILi3ENS5_IJNS4_1CILi1EEENSA_ILi2EEESB_EEENS1_35KernelTmaWarpSpecializedCooperativeEEENS5_IJNSA_ILi128EEENSA_ILi64EEENSA_ILi32EEEEEENS_12float_e5m2_tENS5_IJlSB_lEEESK_SL_NS4_8TiledMMAINS4_8MMA_AtomIJNS4_4SM904GMMA30MMA_64x64x32_F32E5M2E5M2_SS_TNILNSP_7ScaleInE1ELSR_1EEEEEENS4_6LayoutINS5_IJSC_SB_SB_EEENS5_IJSB_NSA_ILi0EEESW_EEEEENS5_IJNS4_10UnderscoreESZ_SZ_EEEEENS4_23SM90_TMA_LOAD_MULTICASTENS4_14ComposedLayoutINS4_7SwizzleILi1ELi4ELi3EEENS4_18smem_ptr_flag_bitsILi8EEENSU_INS5_IJNSA_ILi8EEESI_EEENS5_IJSI_SB_EEEEEEEvNS4_8identityENS4_13SM90_TMA_LOADES1C_vS1D_EENS_8epilogue10collective6detail29Sm90TmaWarpSpecializedAdapterINS1H_15DefaultEpilogueISK_SL_SL_NS1G_6thread17LinearCombinationISK_Li1EffLNS1L_9ScaleType4KindE0ELNS_15FloatRoundStyleE2ESK_EENS1_15EpilogueDefaultEEEEEvvEEEEvNT_6ParamsE:
        .type           _ZN7cutlass13device_kernelINS_4gemm6kernel13GemmUniversalIN4cute5tupleIJiiiiEEENS1_10collective13CollectiveMmaINS1_37MainloopSm90TmaGmmaWarpSpecializedFP8ILi3ENS5_IJNS4_1CILi1EEENSA_ILi2EEESB_EEENS1_35KernelTmaWarpSpecializedCooperativeEEENS5_IJNSA_ILi128EEENSA_ILi64EEENSA_ILi32EEEEEENS_12float_e5m2_tENS5_IJlSB_lEEESK_SL_NS4_8TiledMMAINS4_8MMA_AtomIJNS4_4SM904GMMA30MMA_64x64x32_F32E5M2E5M2_SS_TNILNSP_7ScaleInE1ELSR_1EEEEEENS4_6LayoutINS5_IJSC_SB_SB_EEENS5_IJSB_NSA_ILi0EEESW_EEEEENS5_IJNS4_10UnderscoreESZ_SZ_EEEEENS4_23SM90_TMA_LOAD_MULTICASTENS4_14ComposedLayoutINS4_7SwizzleILi1ELi4ELi3EEENS4_18smem_ptr_flag_bitsILi8EEENSU_INS5_IJNSA_ILi8EEESI_EEENS5_IJSI_SB_EEEEEEEvNS4_8identityENS4_13SM90_TMA_LOADES1C_vS1D_EENS_8epilogue10collective6detail29Sm90TmaWarpSpecializedAdapterINS1H_15DefaultEpilogueISK_SL_SL_NS1G_6thread17LinearCombinationISK_Li1EffLNS1L_9ScaleType4KindE0ELNS_15FloatRoundStyleE2ESK_EENS1_15EpilogueDefaultEEEEEvvEEEEvNT_6ParamsE,@function
        .size           _ZN7cutlass13device_kernelINS_4gemm6kernel13GemmUniversalIN4cute5tupleIJiiiiEEENS1_10collective13CollectiveMmaINS1_37MainloopSm90TmaGmmaWarpSpecializedFP8ILi3ENS5_IJNS4_1CILi1EEENSA_ILi2EEESB_EEENS1_35KernelTmaWarpSpecializedCooperativeEEENS5_IJNSA_ILi128EEENSA_ILi64EEENSA_ILi32EEEEEENS_12float_e5m2_tENS5_IJlSB_lEEESK_SL_NS4_8TiledMMAINS4_8MMA_AtomIJNS4_4SM904GMMA30MMA_64x64x32_F32E5M2E5M2_SS_TNILNSP_7ScaleInE1ELSR_1EEEEEENS4_6LayoutINS5_IJSC_SB_SB_EEENS5_IJSB_NSA_ILi0EEESW_EEEEENS5_IJNS4_10UnderscoreESZ_SZ_EEEEENS4_23SM90_TMA_LOAD_MULTICASTENS4_14ComposedLayoutINS4_7SwizzleILi1ELi4ELi3EEENS4_18smem_ptr_flag_bitsILi8EEENSU_INS5_IJNSA_ILi8EEESI_EEENS5_IJSI_SB_EEEEEEEvNS4_8identityENS4_13SM90_TMA_LOADES1C_vS1D_EENS_8epilogue10collective6detail29Sm90TmaWarpSpecializedAdapterINS1H_15DefaultEpilogueISK_SL_SL_NS1G_6thread17LinearCombinationISK_Li1EffLNS1L_9ScaleType4KindE0ELNS_15FloatRoundStyleE2ESK_EENS1_15EpilogueDefaultEEEEEvvEEEEvNT_6ParamsE,(.L_x_140 - _ZN7cutlass13device_kernelINS_4gemm6kernel13GemmUniversalIN4cute5tupleIJiiiiEEENS1_10collective13CollectiveMmaINS1_37MainloopSm90TmaGmmaWarpSpecializedFP8ILi3ENS5_IJNS4_1CILi1EEENSA_ILi2EEESB_EEENS1_35KernelTmaWarpSpecializedCooperativeEEENS5_IJNSA_ILi128EEENSA_ILi64EEENSA_ILi32EEEEEENS_12float_e5m2_tENS5_IJlSB_lEEESK_SL_NS4_8TiledMMAINS4_8MMA_AtomIJNS4_4SM904GMMA30MMA_64x64x32_F32E5M2E5M2_SS_TNILNSP_7ScaleInE1ELSR_1EEEEEENS4_6LayoutINS5_IJSC_SB_SB_EEENS5_IJSB_NSA_ILi0EEESW_EEEEENS5_IJNS4_10UnderscoreESZ_SZ_EEEEENS4_23SM90_TMA_LOAD_MULTICASTENS4_14ComposedLayoutINS4_7SwizzleILi1ELi4ELi3EEENS4_18smem_ptr_flag_bitsILi8EEENSU_INS5_IJNSA_ILi8EEESI_EEENS5_IJSI_SB_EEEEEEEvNS4_8identityENS4_13SM90_TMA_LOADES1C_vS1D_EENS_8epilogue10collective6detail29Sm90TmaWarpSpecializedAdapterINS1H_15DefaultEpilogueISK_SL_SL_NS1G_6thread17LinearCombinationISK_Li1EffLNS1L_9ScaleType4KindE0ELNS_15FloatRoundStyleE2ESK_EENS1_15EpilogueDefaultEEEEEvvEEEEvNT_6ParamsE)
        .other          _ZN7cutlass13device_kernelINS_4gemm6kernel13GemmUniversalIN4cute5tupleIJiiiiEEENS1_10collective13CollectiveMmaINS1_37MainloopSm90TmaGmmaWarpSpecializedFP8ILi3ENS5_IJNS4_1CILi1EEENSA_ILi2EEESB_EEENS1_35KernelTmaWarpSpecializedCooperativeEEENS5_IJNSA_ILi128EEENSA_ILi64EEENSA_ILi32EEEEEENS_12float_e5m2_tENS5_IJlSB_lEEESK_SL_NS4_8TiledMMAINS4_8MMA_AtomIJNS4_4SM904GMMA30MMA_64x64x32_F32E5M2E5M2_SS_TNILNSP_7ScaleInE1ELSR_1EEEEEENS4_6LayoutINS5_IJSC_SB_SB_EEENS5_IJSB_NSA_ILi0EEESW_EEEEENS5_IJNS4_10UnderscoreESZ_SZ_EEEEENS4_23SM90_TMA_LOAD_MULTICASTENS4_14ComposedLayoutINS4_7SwizzleILi1ELi4ELi3EEENS4_18smem_ptr_flag_bitsILi8EEENSU_INS5_IJNSA_ILi8EEESI_EEENS5_IJSI_SB_EEEEEEEvNS4_8identityENS4_13SM90_TMA_LOADES1C_vS1D_EENS_8epilogue10collective6detail29Sm90TmaWarpSpecializedAdapterINS1H_15DefaultEpilogueISK_SL_SL_NS1G_6thread17LinearCombinationISK_Li1EffLNS1L_9ScaleType4KindE0ELNS_15FloatRoundStyleE2ESK_EENS1_15EpilogueDefaultEEEEEvvEEEEvNT_6ParamsE,@"STO_CUDA_ENTRY STV_DEFAULT"
_ZN7cutlass13device_kernelINS_4gemm6kernel13GemmUniversalIN4cute5tupleIJiiiiEEENS1_10collective13CollectiveMmaINS1_37MainloopSm90TmaGmmaWarpSpecializedFP8ILi3ENS5_IJNS4_1CILi1EEENSA_ILi2EEESB_EEENS1_35KernelTmaWarpSpecializedCooperativeEEENS5_IJNSA_ILi128EEENSA_ILi64EEENSA_ILi32EEEEEENS_12float_e5m2_tENS5_IJlSB_lEEESK_SL_NS4_8TiledMMAINS4_8MMA_AtomIJNS4_4SM904GMMA30MMA_64x64x32_F32E5M2E5M2_SS_TNILNSP_7ScaleInE1ELSR_1EEEEEENS4_6LayoutINS5_IJSC_SB_SB_EEENS5_IJSB_NSA_ILi0EEESW_EEEEENS5_IJNS4_10UnderscoreESZ_SZ_EEEEENS4_23SM90_TMA_LOAD_MULTICASTENS4_14ComposedLayoutINS4_7SwizzleILi1ELi4ELi3EEENS4_18smem_ptr_flag_bitsILi8EEENSU_INS5_IJNSA_ILi8EEESI_EEENS5_IJSI_SB_EEEEEEEvNS4_8identityENS4_13SM90_TMA_LOADES1C_vS1D_EENS_8epilogue10collective6detail29Sm90TmaWarpSpecializedAdapterINS1H_15DefaultEpilogueISK_SL_SL_NS1G_6thread17LinearCombinationISK_Li1EffLNS1L_9ScaleType4KindE0ELNS_15FloatRoundStyleE2ESK_EENS1_15EpilogueDefaultEEEEEvvEEEEvNT_6ParamsE:
[----:B------:R-:W-:Y:S01]  /*0000*/  LDC R1, c[0x0][0x28] ;  /* 0x00000a00ff017b82 */ /* 0x000fe20000000800 */
[----:B------:R-:W0:Y:S01]  /*0010*/  S2R R0, SR_TID.X ;  /* 0x0000000000007919 */ /* 0x000e220000002100 */
[----:B------:R-:W-:Y:S01]  /*0020*/  ELECT P0, URZ, PT ;  /* 0x00000000003f782f */ /* 0x000fe20003800000 */
[----:B------:R-:W-:Y:S01]  /*0030*/  BSSY B0, `(.L_x_0) ;  /* 0x000000f000007945 */ /* 0x000fe20003800000 */
[--C-:B0-----:R-:W-:Y:S02]  /*0040*/  SHF.R.U32.HI R2, RZ, 0x5, R0.reuse ;  /* 0x00000005ff027819 */ /* 0x101fe40000011600 */
[----:B------:R-:W-:-:S03]  /*0050*/  SHF.R.U32.HI R4, RZ, 0x7, R0 ;  /* 0x00000007ff047819 */ /* 0x000fc60000011600 */
[----:B------:R-:W0:Y:S04]  /*0060*/  SHFL.IDX PT, R3, R2, RZ, 0x1f ;  /* 0x00001fff02037589 */ /* 0x000e2800000e0000 */
[----:B------:R-:W1:Y:S01]  /*0070*/  SHFL.IDX PT, R4, R4, RZ, 0x1f ;  /* 0x00001fff04047589 */ /* 0x000e6200000e0000 */
[----:B0-----:R-:W-:-:S13]  /*0080*/  ISETP.NE.OR P0, PT, R3, RZ, !P0 ;  /* 0x000000ff0300720c */ /* 0x001fda0004705670 */
[----:B-1----:R-:W-:Y:S05]  /*0090*/  @P0 BRA `(.L_x_1) ;  /* 0x0000000000200947 */ /* 0x002fea0003800000 */
[----:B------:R-:W-:Y:S02]  /*00a0*/  ULDC.64 UR4, c[0x0][0x198] ;  /* 0x0000660000047ab9 */ /* 0x000fe40000000a00 */
[----:B------:R-:W-:Y:S02]  /*00b0*/  UIADD3 UR6, UP0, UR4, 0xf0, URZ ;  /* 0x000000f004067890 */ /* 0x000fe4000ff1e03f */
[----:B------:R-:W-:Y:S02]  /*00c0*/  UIADD3 UR4, UP1, UR4, 0x1f0, URZ ;  /* 0x000001f004047890 */ /* 0x000fe4000ff3e03f */
[----:B------:R-:W-:Y:S02]  /*00d0*/  UIADD3.X UR7, URZ, UR5, URZ, UP0, !UPT ;  /* 0x000000053f077290 */ /* 0x000fe400087fe43f */
[----:B------:R-:W-:-:S07]  /*00e0*/  UIADD3.X UR5, URZ, UR5, URZ, UP1, !UPT ;  /* 0x000000053f057290 */ /* 0x000fce0008ffe43f */
[----:B------:R0:W-:Y:S02]  /*00f0*/  UTMACCTL.PF [UR6] ;  /* 0x00000000060079b9 */ /* 0x0001e40008040000 */
[----:B------:R0:W-:Y:S02]  /*0100*/  UTMACCTL.PF [UR4] ;  /* 0x00000000040079b9 */ /* 0x0001e40008040000 */
[----:B0-----:R-:W-:Y:S01]  /*0110*/  NOP ;  /* 0x0000000000007918 */ /* 0x001fe20000000000 */
.L_x_1:
[----:B------:R-:W-:Y:S05]  /*0120*/  BSYNC B0 ;  /* 0x0000000000007941 */ /* 0x000fea0003800000 */
.L_x_0:
[----:B------:R-:W0:Y:S02]  /*0130*/  SHFL.IDX PT, R5, R2, RZ, 0x1f ;  /* 0x00001fff02057589 */ /* 0x000e2400000e0000 */
[----:B0-----:R-:W-:-:S13]  /*0140*/  ISETP.NE.AND P0, PT, R5, RZ, PT ;  /* 0x000000ff0500720c */ /* 0x001fda0003f05270 */
[----:B------:R-:W-:Y:S05]  /*0150*/  @P0 BRA `(.L_x_2) ;  /* 0x0000000000500947 */ /* 0x000fea0003800000 */
[----:B------:R-:W0:Y:S01]  /*0160*/  S2UR UR8, SR_CgaCtaId ;  /* 0x00000000000879c3 */ /* 0x000e220000008800 */
[----:B------:R-:W-:Y:S01]  /*0170*/  UMOV UR4, 0x400 ;  /* 0x0000040000047882 */ /* 0x000fe20000000000 */
[----:B------:R-:W-:Y:S01]  /*0180*/  UMOV UR5, 0x1 ;  /* 0x0000000100057882 */ /* 0x000fe20000000000 */
[----:B------:R-:W-:Y:S01]  /*0190*/  UMOV UR6, 0x4 ;  /* 0x0000000400067882 */ /* 0x000fe20000000000 */
[----:B------:R-:W-:Y:S01]  /*01a0*/  ELECT P0, URZ, PT ;  /* 0x00000000003f782f */ /* 0x000fe20003800000 */
[----:B------:R-:W-:-:S04]  /*01b0*/  UIADD3 UR6, -UR6, 0x100000, URZ ;  /* 0x0010000006067890 */ /* 0x000fc8000fffe13f */
[----:B------:R-:W-:Y:S02]  /*01c0*/  USHF.L.U32 UR7, UR6, 0xb, URZ ;  /* 0x0000000b06077899 */ /* 0x000fe4000800063f */
[----:B------:R-:W-:Y:S02]  /*01d0*/  USHF.L.U32 UR6, UR6, 0x1, URZ ;  /* 0x0000000106067899 */ /* 0x000fe4000800063f */
[----:B0-----:R-:W-:Y:S02]  /*01e0*/  ULEA UR8, UR8, UR4, 0x18 ;  /* 0x0000000408087291 */ /* 0x001fe4000f8ec03f */
[----:B------:R-:W-:-:S04]  /*01f0*/  UIADD3 UR4, -UR5, 0x100000, URZ ;  /* 0x0010000005047890 */ /* 0x000fc8000fffe13f */
[----:B------:R-:W-:Y:S02]  /*0200*/  USHF.L.U32 UR5, UR4, 0xb, URZ ;  /* 0x0000000b04057899 */ /* 0x000fe4000800063f */
[----:B------:R-:W-:Y:S01]  /*0210*/  USHF.L.U32 UR4, UR4, 0x1, URZ ;  /* 0x0000000104047899 */ /* 0x000fe2000800063f */
[----:B------:R-:W0:Y:S11]  /*0220*/  FENCE.VIEW.ASYNC.S ;  /* 0x00000000000073c6 */ /* 0x000e360000000000 */
[----:B0-----:R0:W1:Y:S01]  /*0230*/  SYNCS.EXCH.64 URZ, [UR8], UR4 ;  /* 0x00000004083f75b2 */ /* 0x0010620008000100 */
[----:B------:R0:W2:Y:S01]  /*0240*/  SYNCS.EXCH.64 URZ, [UR8+0x18], UR6 ;  /* 0x00001806083f75b2 */ /* 0x0000a20008000100 */
[----:B------:R0:W3:Y:S01]  /*0250*/  SYNCS.EXCH.64 URZ, [UR8+0x8], UR4 ;  /* 0x00000804083f75b2 */ /* 0x0000e20008000100 */
[----:B------:R0:W4:Y:S01]  /*0260*/  SYNCS.EXCH.64 URZ, [UR8+0x20], UR6 ;  /* 0x00002006083f75b2 */ /* 0x0001220008000100 */
[----:B------:R0:W0:Y:S01]  /*0270*/  SYNCS.EXCH.64 URZ, [UR8+0x10], UR4 ;  /* 0x00001004083f75b2 */ /* 0x0000220008000100 */
[----:B------:R0:W0:Y:S01]  /*0280*/  SYNCS.EXCH.64 URZ, [UR8+0x28], UR6 ;  /* 0x00002806083f75b2 */ /* 0x0000220008000100 */
[----:B------:R-:W-:Y:S01]  /*0290*/  NOP ;  /* 0x0000000000007918 */ /* 0x000fe20000000000 */
.L_x_2:
[----:B------:R-:W5:Y:S01]  /*02a0*/  SHFL.IDX PT, R2, R2, RZ, 0x1f ;  /* 0x00001fff02027589 */ /* 0x000f6200000e0000 */
[----:B------:R-:W-:Y:S01]  /*02b0*/  SHF.R.S32.HI R7, RZ, 0x1f, R0 ;  /* 0x0000001fff077819 */ /* 0x000fe20000011400 */
[----:B0-----:R-:W0:Y:S01]  /*02c0*/  S2UR UR8, SR_CTAID.X ;  /* 0x00000000000879c3 */ /* 0x001e220000002500 */
[----:B------:R-:W-:Y:S01]  /*02d0*/  ELECT P0, URZ, PT ;  /* 0x00000000003f782f */ /* 0x000fe20003800000 */
[----:B------:R-:W1:Y:S01]  /*02e0*/  S2R R8, SR_CTAID.Y ;  /* 0x0000000000087919 */ /* 0x000e620000002600 */
[----:B------:R-:W-:Y:S01]  /*02f0*/  LEA.HI R7, R7, R0, RZ, 0x7 ;  /* 0x0000000007077211 */ /* 0x000fe200078f38ff */
[----:B------:R-:W-:Y:S01]  /*0300*/  ULDC UR4, c[0x0][0x154] ;  /* 0x0000550000047ab9 */ /* 0x000fe20000000800 */
[----:B------:R-:W-:Y:S01]  /*0310*/  NOP ;  /* 0x0000000000007918 */ /* 0x000fe20000000000 */
[----:B------:R-:W-:Y:S01]  /*0320*/  NOP ;  /* 0x0000000000007918 */ /* 0x000fe20000000000 */
[----:B------:R-:W-:Y:S01]  /*0330*/  LOP3.LUT R7, R7, 0xffffff80, RZ, 0xc0, !PT ;  /* 0xffffff8007077812 */ /* 0x000fe200078ec0ff */
[----:B------:R-:W2:Y:S04]  /*0340*/  LDC R14, c[0x0][0x140] ;  /* 0x00005000ff0e7b82 */ /* 0x000ea80000000800 */
[----:B------:R-:W-:-:S04]  /*0350*/  IMAD.IADD R7, R0, 0x1, -R7 ;  /* 0x0000000100077824 */ /* 0x000fc800078e0a07 */
[----:B------:R-:W3:Y:S01]  /*0360*/  LDC R17, c[0x0][0x148] ;  /* 0x00005200ff117b82 */ /* 0x000ee20000000800 */
[----:B------:R-:W-:Y:S02]  /*0370*/  SHF.R.S32.HI R6, RZ, 0x1f, R7 ;  /* 0x0000001fff067819 */ /* 0x000fe40000011407 */
[----:B------:R-:W-:Y:S02]  /*0380*/  LOP3.LUT P2, RZ, R7, 0x7, RZ, 0xc0, !PT ;  /* 0x0000000707ff7812 */ /* 0x000fe4000784c0ff */
[----:B------:R-:W-:Y:S02]  /*0390*/  LEA.HI R6, R6, R7, RZ, 0x3 ;  /* 0x0000000706067211 */ /* 0x000fe400078f18ff */
[----:B-----5:R-:W-:Y:S01]  /*03a0*/  ISETP.NE.OR P0, PT, R2, RZ, !P0 ;  /* 0x000000ff0200720c */ /* 0x020fe20004705670 */
[----:B------:R-:W5:Y:S01]  /*03b0*/  LDC R12, c[0x0][0x144] ;  /* 0x00005100ff0c7b82 */ /* 0x000f620000000800 */
[--C-:B------:R-:W-:Y:S02]  /*03c0*/  SHF.R.S32.HI R2, RZ, 0x3, R6.reuse ;  /* 0x00000003ff027819 */ /* 0x100fe40000011406 */
[----:B------:R-:W-:-:S02]  /*03d0*/  SHF.R.S32.HI R11, RZ, 0x1f, R6 ;  /* 0x0000001fff0b7819 */ /* 0x000fc40000011406 */
[----:B------:R-:W-:Y:S02]  /*03e0*/  SHF.R.S32.HI R6, RZ, 0x1f, R5 ;  /* 0x0000001fff067819 */ /* 0x000fe40000011405 */
[----:B------:R-:W-:Y:S02]  /*03f0*/  LEA.HI R11, R11, R2, RZ, 0x2 ;  /* 0x000000020b0b7211 */ /* 0x000fe400078f10ff */
[----:B------:R-:W-:Y:S02]  /*0400*/  LEA.HI R6, R6, R5, RZ, 0x2 ;  /* 0x0000000506067211 */ /* 0x000fe400078f10ff */
[----:B-1----:R-:W-:Y:S01]  /*0410*/  I2FP.F32.U32 R10, R8 ;  /* 0x00000008000a7245 */ /* 0x002fe20000201000 */
[----:B------:R-:W-:Y:S01]  /*0420*/  VOTEU.ALL UP0, P0 ;  /* 0x00000000003f7886 */ /* 0x000fe20000000000 */
[----:B------:R-:W-:Y:S01]  /*0430*/  LOP3.LUT R6, R6, 0x3ffffffc, RZ, 0xc0, !PT ;  /* 0x3ffffffc06067812 */ /* 0x000fe200078ec0ff */
[----:B------:R-:W-:Y:S01]  /*0440*/  VOTEU.ALL UP1, P0 ;  /* 0x00000000003f7886 */ /* 0x000fe20000020000 */
[----:B------:R-:W-:Y:S01]  /*0450*/  LOP3.LUT R11, R11, 0xfffffffc, RZ, 0xc0, !PT ;  /* 0xfffffffc0b0b7812 */ /* 0x000fe200078ec0ff */
[----:B------:R-:W-:Y:S01]  /*0460*/  FMUL R13, R10, UR4 ;  /* 0x000000040a0d7c20 */ /* 0x000fe20008400000 */
[----:B------:R-:W1:Y:S01]  /*0470*/  @!UP0 S2UR UR7, SR_CgaCtaId ;  /* 0x00000000000789c3 */ /* 0x000e620000008800 */
[----:B------:R-:W-:Y:S01]  /*0480*/  IMAD.IADD R6, R5, 0x1, -R6 ;  /* 0x0000000105067824 */ /* 0x000fe200078e0a06 */
[----:B0-----:R-:W-:Y:S01]  /*0490*/  I2FP.F32.U32 R5, UR8 ;  /* 0x0000000800057c45 */ /* 0x001fe20008201000 */
[----:B------:R-:W-:Y:S01]  /*04a0*/  ULDC UR4, c[0x0][0x150] ;  /* 0x0000540000047ab9 */ /* 0x000fe20000000800 */
[----:B------:R-:W-:Y:S01]  /*04b0*/  IMAD.IADD R11, R2, 0x1, -R11 ;  /* 0x00000001020b7824 */ /* 0x000fe200078e0a0b */
[----:B------:R-:W-:Y:S01]  /*04c0*/  SHF.R.S32.HI R2, RZ, 0x1f, R3 ;  /* 0x0000001fff027819 */ /* 0x000fe20000011403 */
[----:B------:R-:W0:Y:S01]  /*04d0*/  F2I.U32.TRUNC.NTZ R13, R13 ;  /* 0x0000000d000d7305 */ /* 0x000e22000020f000 */
[----:B------:R-:W-:Y:S01]  /*04e0*/  FMUL R10, R5, UR4 ;  /* 0x00000004050a7c20 */ /* 0x000fe20008400000 */
[----:B------:R-:W-:Y:S01]  /*04f0*/  IMAD R6, R6, 0x4, R11 ;  /* 0x0000000406067824 */ /* 0x000fe200078e020b */
[----:B------:R-:W-:Y:S01]  /*0500*/  LEA.HI R2, R2, R3, RZ, 0x2 ;  /* 0x0000000302027211 */ /* 0x000fe200078f10ff */
[----:B------:R-:W-:Y:S01]  /*0510*/  UMOV UR4, 0x20 ;  /* 0x0000002000047882 */ /* 0x000fe20000000000 */
[----:B------:R-:W-:Y:S01]  /*0520*/  @!UP0 UMOV UR6, 0x400 ;  /* 0x0000040000068882 */ /* 0x000fe20000000000 */
[----:B------:R-:W-:Y:S01]  /*0530*/  IMAD.SHL.U32 R5, R6, 0x4, RZ ;  /* 0x0000000406057824 */ /* 0x000fe200078e00ff */
[----:B------:R-:W-:Y:S01]  /*0540*/  LOP3.LUT R2, R2, 0xfffffffc, RZ, 0xc0, !PT ;  /* 0xfffffffc02027812 */ /* 0x000fe200078ec0ff */
[----:B------:R-:W4:Y:S01]  /*0550*/  F2I.U32.TRUNC.NTZ R10, R10 ;  /* 0x0000000a000a7305 */ /* 0x000f22000020f000 */
[----:B------:R-:W-:-:S04]  /*0560*/  @!UP0 UIADD3 UR4, -UR4, 0x100000, URZ ;  /* 0x0010000004048890 */ /* 0x000fc8000fffe13f */
[----:B------:R-:W-:Y:S02]  /*0570*/  @!UP0 USHF.L.U32 UR5, UR4, 0xb, URZ ;  /* 0x0000000b04058899 */ /* 0x000fe4000800063f */
[----:B------:R-:W-:Y:S01]  /*0580*/  @!UP0 USHF.L.U32 UR4, UR4, 0x1, URZ ;  /* 0x0000000104048899 */ /* 0x000fe2000800063f */
[----:B--2---:R-:W-:Y:S01]  /*0590*/  ISETP.EQ.U32.AND P3, PT, R14, 0x1, PT ;  /* 0x000000010e00780c */ /* 0x004fe20003f62070 */
[----:B------:R-:W-:Y:S01]  /*05a0*/  VIADD R14, R4, 0xffffffff ;  /* 0xffffffff040e7836 */ /* 0x000fe20000000000 */
[----:B------:R-:W-:Y:S01]  /*05b0*/  LOP3.LUT R6, R6, 0xc, R5, 0x78, !PT ;  /* 0x0000000c06067812 */ /* 0x000fe200078e7805 */
[----:B------:R-:W-:Y:S02]  /*05c0*/  IMAD.IADD R3, R3, 0x1, -R2 ;  /* 0x0000000103037824 */ /* 0x000fe400078e0a02 */
[----:B0-----:R-:W-:Y:S01]  /*05d0*/  IMAD.MOV R20, RZ, RZ, -R13 ;  /* 0x000000ffff147224 */ /* 0x001fe200078e0a0d */
[----:B------:R-:W-:Y:S01]  /*05e0*/  ISETP.GE.U32.AND P5, PT, R14, 0x2, PT ;  /* 0x000000020e00780c */ /* 0x000fe20003fa6070 */
[----:B-1----:R-:W-:Y:S01]  /*05f0*/  @!UP0 ULEA UR6, UR7, UR6, 0x18 ;  /* 0x0000000607068291 */ /* 0x002fe2000f8ec03f */
[----:B------:R-:W-:Y:S01]  /*0600*/  ISETP.NE.AND P1, PT, R3, 0x3, PT ;  /* 0x000000030300780c */ /* 0x000fe20003f25270 */
[----:B---3--:R-:W-:Y:S01]  /*0610*/  IMAD R5, R17, R20, R8 ;  /* 0x0000001411057224 */ /* 0x008fe200078e0208 */
[----:B------:R-:W-:Y:S01]  /*0620*/  VOTEU.ALL UP0, P0 ;  /* 0x00000000003f7886 */ /* 0x000fe20000000000 */
[----:B------:R-:W-:Y:S01]  /*0630*/  ISETP.LT.U32.AND P0, PT, R6, 0x2, !P2 ;  /* 0x000000020600780c */ /* 0x000fe20005701070 */
[----:B----4-:R-:W-:Y:S01]  /*0640*/  IMAD.MOV R7, RZ, RZ, -R10 ;  /* 0x000000ffff077224 */ /* 0x010fe200078e0a0a */
[----:B------:R-:W-:-:S02]  /*0650*/  ISETP.EQ.OR P1, PT, R3, RZ, !P1 ;  /* 0x000000ff0300720c */ /* 0x000fc40004f22670 */
[----:B------:R-:W-:Y:S01]  /*0660*/  ISETP.NE.AND P4, PT, R5, R6, PT ;  /* 0x000000060500720c */ /* 0x000fe20003f85270 */
[----:B-----5:R-:W-:Y:S01]  /*0670*/  IMAD R7, R12, R7, UR8 ;  /* 0x000000080c077e24 */ /* 0x020fe2000f8e0207 */
[C---:B------:R-:W-:Y:S01]  /*0680*/  ISETP.EQ.AND P1, PT, R4.reuse, RZ, P1 ;  /* 0x000000ff0400720c */ /* 0x040fe20000f22270 */
[----:B------:R-:W0:Y:S02]  /*0690*/  FENCE.VIEW.ASYNC.S ;  /* 0x00000000000073c6 */ /* 0x000e240000000000 */
[----:B0-----:R0:W1:Y:S01]  /*06a0*/  @!UP0 SYNCS.EXCH.64 URZ, [UR6+0x40], UR4 ;  /* 0x00004004063f85b2 */ /* 0x0010620008000100 */
[----:B------:R-:W-:Y:S02]  /*06b0*/  ISETP.NE.AND P2, PT, R4, RZ, PT ;  /* 0x000000ff0400720c */ /* 0x000fe40003f45270 */
[----:B------:R-:W-:Y:S02]  /*06c0*/  ISETP.EQ.OR P4, PT, R7, RZ, !P4 ;  /* 0x000000ff0700720c */ /* 0x000fe40006782670 */
[----:B------:R-:W-:-:S02]  /*06d0*/  SEL R2, RZ, 0x1, !P1 ;  /* 0x00000001ff027807 */ /* 0x000fc40004800000 */
[----:B------:R-:W-:Y:S02]  /*06e0*/  PLOP3.LUT P0, PT, P0, P4, PT, 0x80, 0x0 ;  /* 0x000000000000781c */ /* 0x000fe40000709070 */
[----:B------:R-:W-:Y:S01]  /*06f0*/  SEL R2, R2, 0x2, P5 ;  /* 0x0000000202027807 */ /* 0x000fe20002800000 */
[----:B------:R0:W2:Y:S01]  /*0700*/  @!UP1 SYNCS.EXCH.64 URZ, [UR6+0x48], UR4 ;  /* 0x00004804063f95b2 */ /* 0x0000a20008000100 */
[----:B------:R-:W-:Y:S01]  /*0710*/  NOP ;  /* 0x0000000000007918 */ /* 0x000fe20000000000 */
[----:B------:R-:W-:Y:S08]  /*0720*/  @!P3 BRA `(.L_x_3) ;  /* 0x000000000008b947 */ /* 0x000ff00003800000 */
[----:B-12---:R-:W-:Y:S01]  /*0730*/  UCGABAR_ARV ;  /* 0x00000000000079c7 */ /* 0x006fe20008000000 */
[----:B------:R-:W-:Y:S05]  /*0740*/  BRA `(.L_x_4) ;  /* 0x0000000000047947 */ /* 0x000fea0003800000 */
.L_x_3:
[----:B-12---:R-:W-:Y:S01]  /*0750*/  NOP ;  /* 0x0000000000007918 */ /* 0x006fe20000000000 */
.L_x_4:
[----:B------:R-:W1:Y:S01]  /*0760*/  LDC R4, c[0x0][0x65c] ;  /* 0x00019700ff047b82 */ /* 0x000e620000000800 */
[----:B------:R-:W-:Y:S01]  /*0770*/  IMAD.MOV.U32 R5, RZ, RZ, RZ ;  /* 0x000000ffff057224 */ /* 0x000fe200078e00ff */
[----:B-1----:R-:W-:Y:S01]  /*0780*/  ISETP.NE.AND P4, PT, R4, 0x1, PT ;  /* 0x000000010400780c */ /* 0x002fe20003f85270 */
[----:B------:R-:W-:-:S12]  /*0790*/  IMAD.U32 R4, RZ, RZ, UR8 ;  /* 0x00000008ff047e24 */ /* 0x000fd8000f8e00ff */
[----:B------:R-:W1:Y:S01]  /*07a0*/  @P4 LDC R13, c[0x0][0x10] ;  /* 0x00000400ff0d4b82 */ /* 0x000e620000000800 */
[----:B------:R-:W-:Y:S02]  /*07b0*/  @P4 IMAD.MOV.U32 R9, RZ, RZ, RZ ;  /* 0x000000ffff094224 */ /* 0x000fe400078e00ff */
[----:B------:R-:W-:-:S05]  /*07c0*/  @P4 IMAD.MOV.U32 R15, RZ, RZ, RZ ;  /* 0x000000ffff0f4224 */ /* 0x000fca00078e00ff */
[----:B------:R-:W2:Y:S01]  /*07d0*/  @!P4 LDC R11, c[0x0][0xc] ;  /* 0x00000300ff0bcb82 */ /* 0x000ea20000000800 */
[----:B-1----:R-:W-:-:S04]  /*07e0*/  @P4 IMAD.WIDE.U32 R12, R13, UR8, R8 ;  /* 0x000000080d0c4c25 */ /* 0x002fc8000f8e0008 */
[----:B--2---:R-:W-:-:S04]  /*07f0*/  @!P4 IMAD.WIDE.U32 R10, R8, R11, R4 ;  /* 0x0000000b080ac225 */ /* 0x004fc800078e0004 */
[----:B------:R-:W-:Y:S02]  /*0800*/  @P4 IMAD.MOV.U32 R4, RZ, RZ, R12 ;  /* 0x000000ffff044224 */ /* 0x000fe400078e000c */
[----:B------:R-:W-:Y:S02]  /*0810*/  @P4 IMAD.IADD R5, R13, 0x1, R15 ;  /* 0x000000010d054824 */ /* 0x000fe400078e020f */
[----:B------:R-:W-:Y:S02]  /*0820*/  @!P4 IMAD.MOV.U32 R4, RZ, RZ, R10 ;  /* 0x000000ffff04c224 */ /* 0x000fe400078e000a */
[----:B------:R-:W-:Y:S01]  /*0830*/  @!P4 IMAD.MOV.U32 R5, RZ, RZ, R11 ;  /* 0x000000ffff05c224 */ /* 0x000fe200078e000b */
[----:B------:R-:W-:Y:S06]  /*0840*/  @!P3 BRA `(.L_x_5) ;  /* 0x00000000000cb947 */ /* 0x000fec0003800000 */
[----:B------:R-:W-:Y:S01]  /*0850*/  UCGABAR_WAIT ;  /* 0x0000000000007dc7 */ /* 0x000fe20008000000 */
[----:B------:R-:W-:Y:S01]  /*0860*/  CCTL.IVALL ;  /* 0x00000000ff00798f */ /* 0x000fe20002000000 */
[----:B------:R-:W-:Y:S05]  /*0870*/  BRA `(.L_x_6) ;  /* 0x0000000000047947 */ /* 0x000fea0003800000 */
.L_x_5:
[----:B------:R-:W-:Y:S06]  /*0880*/  BAR.SYNC.DEFER_BLOCKING 0x0 ;  /* 0x0000000000007b1d */ /* 0x000fec0000010000 */
.L_x_6:
[----:B------:R-:W-:Y:S05]  /*0890*/  @!P2 BRA `(.L_x_7) ;  /* 0x0000004800bca947 */ /* 0x000fea0003800000 */
[----:B------:R-:W-:-:S13]  /*08a0*/  ISETP.GT.U32.AND P1, PT, R14, 0x1, PT ;  /* 0x000000010e00780c */ /* 0x000fda0003f24070 */
[----:B0-----:R-:W-:Y:S05]  /*08b0*/  @P1 EXIT ;  /* 0x000000000000194d */ /* 0x001fea0003800000 */
[----:B------:R-:W-:Y:S01]  /*08c0*/  ULDC.64 UR4, c[0x0][0x650] ;  /* 0x0001940000047ab9 */ /* 0x000fe20000000a00 */
[----:B------:R-:W-:Y:S01]  /*08d0*/  PRMT R10, RZ, 0x7610, R10 ;  /* 0x00007610ff0a7816 */ /* 0x000fe2000000000a */
[----:B------:R-:W-:Y:S01]  /*08e0*/  IMAD.MOV.U32 R11, RZ, RZ, -0x1 ;  /* 0xffffffffff0b7424 */ /* 0x000fe200078e00ff */
[----:B------:R-:W-:Y:S01]  /*08f0*/  ISETP.GE.U32.AND P1, PT, R4, UR4, PT ;  /* 0x0000000404007c0c */ /* 0x000fe2000bf26070 */
[----:B------:R-:W-:Y:S02]  /*0900*/  IMAD.MOV.U32 R12, RZ, RZ, -0x1 ;  /* 0xffffffffff0c7424 */ /* 0x000fe400078e00ff */
[----:B------:R-:W-:Y:S01]  /*0910*/  IMAD.MOV.U32 R71, RZ, RZ, -0x1 ;  /* 0xffffffffff477424 */ /* 0x000fe200078e00ff */
[----:B------:R-:W-:-:S13]  /*0920*/  ISETP.GE.U32.AND.EX P1, PT, R5, UR5, PT, P1 ;  /* 0x0000000505007c0c */ /* 0x000fda000bf26110 */
[----:B------:R-:W-:Y:S05]  /*0930*/  @P1 BRA `(.L_x_8) ;  /* 0x0000000400241947 */ /* 0x000fea0003800000 */
[----:B------:R-:W0:Y:S01]  /*0940*/  LDC.64 R22, c[0x0][0x628] ;  /* 0x00018a00ff167b82 */ /* 0x000e220000000a00 */
[----:B------:R-:W-:Y:S02]  /*0950*/  IMAD.MOV.U32 R10, RZ, RZ, R4 ;  /* 0x000000ffff0a7224 */ /* 0x000fe400078e0004 */
[----:B------:R-:W-:-:S05]  /*0960*/  IMAD.MOV.U32 R11, RZ, RZ, R5 ;  /* 0x000000ffff0b7224 */ /* 0x000fca00078e0005 */
[----:B------:R-:W1:Y:S08]  /*0970*/  LDC R16, c[0x0][0x630] ;  /* 0x00018c00ff107b82 */ /* 0x000e700000000800 */
[----:B------:R-:W2:Y:S01]  /*0980*/  LDC.64 R24, c[0x0][0x620] ;  /* 0x00018800ff187b82 */ /* 0x000ea20000000a00 */
[----:B0-----:R-:W-:-:S04]  /*0990*/  ISETP.NE.U32.AND P1, PT, R22, RZ, PT ;  /* 0x000000ff1600720c */ /* 0x001fc80003f25070 */
[----:B------:R-:W-:-:S13]  /*09a0*/  ISETP.NE.AND.EX P1, PT, R23, RZ, PT, P1 ;  /* 0x000000ff1700720c */ /* 0x000fda0003f25310 */
[----:B-12---:R-:W-:Y:S05]  /*09b0*/  @!P1 BRA `(.L_x_9) ;  /* 0x0000000000289947 */ /* 0x006fea0003800000 */
[----:B------:R-:W0:Y:S02]  /*09c0*/  LDC R3, c[0x0][0x634] ;  /* 0x00018d00ff037b82 */ /* 0x000e240000000800 */
[----:B0-----:R-:W-:-:S05]  /*09d0*/  IADD3 R3, P1, R4, R3, RZ ;  /* 0x0000000304037210 */ /* 0x001fca0007f3e0ff */
[----:B------:R-:W-:-:S04]  /*09e0*/  IMAD.X R19, RZ, RZ, R5, P1 ;  /* 0x000000ffff137224 */ /* 0x000fc800008e0605 */
[----:B------:R-:W-:-:S04]  /*09f0*/  IMAD.WIDE.U32 R10, R19, R22, RZ ;  /* 0x00000016130a7225 */ /* 0x000fc800078e00ff */
[----:B------:R-:W-:-:S04]  /*0a00*/  IMAD.WIDE.U32 R12, P1, R3, R23, R10 ;  /* 0x00000017030c7225 */ /* 0x000fc8000782000a */
[----:B------:R-:W-:-:S04]  /*0a10*/  IMAD.WIDE.U32 R10, R3, R22, RZ ;  /* 0x00000016030a7225 */ /* 0x000fc800078e00ff */
[----:B------:R-:W-:Y:S01]  /*0a20*/  IMAD.X R15, RZ, RZ, RZ, P1 ;  /* 0x000000ffff0f7224 */ /* 0x000fe200008e06ff */
[----:B------:R-:W-:Y:S01]  /*0a30*/  IADD3 RZ, P1, R11, R12, RZ ;  /* 0x0000000c0bff7210 */ /* 0x000fe20007f3e0ff */
[----:B------:R-:W-:-:S04]  /*0a40*/  IMAD.MOV.U32 R14, RZ, RZ, R13 ;  /* 0x000000ffff0e7224 */ /* 0x000fc800078e000d */
[----:B------:R-:W-:-:S08]  /*0a50*/  IMAD.WIDE.U32.X R10, R19, R23, R14, P1 ;  /* 0x00000017130a7225 */ /* 0x000fd000008e040e */
.L_x_9:
[----:B------:R-:W0:Y:S01]  /*0a60*/  LDC.64 R28, c[0x0][0x640] ;  /* 0x00019000ff1c7b82 */ /* 0x000e220000000a00 */
[--C-:B------:R-:W-:Y:S01]  /*0a70*/  SHF.R.U64 R71, R10, R16, R11.reuse ;  /* 0x000000100a477219 */ /* 0x100fe2000000120b */
[----:B------:R-:W-:Y:S01]  /*0a80*/  IMAD R20, R17, R20, R8 ;  /* 0x0000001411147224 */ /* 0x000fe200078e0208 */
[----:B------:R-:W-:Y:S01]  /*0a90*/  SHF.R.U32.HI R3, RZ, R16, R11 ;  /* 0x00000010ff037219 */ /* 0x000fe2000001160b */
[----:B------:R-:W-:Y:S01]  /*0aa0*/  IMAD.MOV.U32 R17, RZ, RZ, 0x1 ;  /* 0x00000001ff117424 */ /* 0x000fe200078e00ff */
[----:B------:R-:W-:-:S03]  /*0ab0*/  IADD3 R9, P1, RZ, -R71, RZ ;  /* 0x80000047ff097210 */ /* 0x000fc60007f3e0ff */
[----:B------:R-:W1:Y:S02]  /*0ac0*/  LDC R14, c[0x0][0x618] ;  /* 0x00018600ff0e7b82 */ /* 0x000e640000000800 */
[----:B------:R-:W-:Y:S02]  /*0ad0*/  IMAD.X R3, RZ, RZ, ~R3, P1 ;  /* 0x000000ffff037224 */ /* 0x000fe400008e0e03 */
[----:B------:R-:W-:-:S04]  /*0ae0*/  IMAD.WIDE.U32 R10, R9, R24, R4 ;  /* 0x00000018090a7225 */ /* 0x000fc800078e0004 */
[----:B------:R-:W2:Y:S01]  /*0af0*/  LDC R18, c[0x0][0x608] ;  /* 0x00018200ff127b82 */ /* 0x000ea20000000800 */
[----:B------:R-:W-:Y:S02]  /*0b00*/  IMAD R12, R3, R24, RZ ;  /* 0x00000018030c7224 */ /* 0x000fe400078e02ff */
[----:B------:R-:W-:Y:S02]  /*0b10*/  IMAD.MOV.U32 R3, RZ, RZ, -0x1 ;  /* 0xffffffffff037424 */ /* 0x000fe400078e00ff */
[----:B------:R-:W-:-:S03]  /*0b20*/  IMAD R9, R9, R25, R12 ;  /* 0x0000001909097224 */ /* 0x000fc600078e020c */
[----:B------:R-:W3:Y:S01]  /*0b30*/  LDC R26, c[0x0][0x658] ;  /* 0x00019600ff1a7b82 */ /* 0x000ee20000000800 */
[----:B------:R-:W-:Y:S01]  /*0b40*/  IMAD.IADD R9, R11, 0x1, R9 ;  /* 0x000000010b097824 */ /* 0x000fe200078e0209 */
[----:B0-----:R-:W-:-:S04]  /*0b50*/  ISETP.NE.U32.AND P1, PT, R28, RZ, PT ;  /* 0x000000ff1c00720c */ /* 0x001fc80003f25070 */
[----:B------:R-:W-:Y:S02]  /*0b60*/  ISETP.NE.AND.EX P1, PT, R29, RZ, PT, P1 ;  /* 0x000000ff1d00720c */ /* 0x000fe40003f25310 */
[----:B------:R-:W0:Y:S01]  /*0b70*/  LDC R22, c[0x0][0x600] ;  /* 0x00018000ff167b82 */ /* 0x000e220000000800 */
[-CC-:B-1----:R-:W-:Y:S02]  /*0b80*/  SHF.R.U64 R16, R10, R14.reuse, R9.reuse ;  /* 0x0000000e0a107219 */ /* 0x182fe40000001209 */
[----:B------:R-:W-:-:S05]  /*0b90*/  SHF.R.U32.HI R9, RZ, R14, R9 ;  /* 0x0000000eff097219 */ /* 0x000fca0000011609 */
[----:B------:R-:W1:Y:S01]  /*0ba0*/  LDC R19, c[0x0][0x648] ;  /* 0x00019200ff137b82 */ /* 0x000e620000000800 */
[-CC-:B--2---:R-:W-:Y:S02]  /*0bb0*/  SHF.R.U64 R25, R16, R18.reuse, R9.reuse ;  /* 0x0000001210197219 */ /* 0x184fe40000001209 */
[----:B------:R-:W-:-:S05]  /*0bc0*/  SHF.R.U32.HI R9, RZ, R18, R9 ;  /* 0x00000012ff097219 */ /* 0x000fca0000011609 */
[----:B------:R-:W2:Y:S01]  /*0bd0*/  LDC R21, c[0x0][0x638] ;  /* 0x00018e00ff157b82 */ /* 0x000ea20000000800 */
[-CC-:B---3--:R-:W-:Y:S02]  /*0be0*/  SHF.R.U64 R18, R25, R26.reuse, R9.reuse ;  /* 0x0000001a19127219 */ /* 0x188fe40000001209 */
[-C--:B------:R-:W-:Y:S02]  /*0bf0*/  SHF.L.U32 R3, R3, R26.reuse, RZ ;  /* 0x0000001a03037219 */ /* 0x080fe400000006ff */
[----:B------:R-:W-:Y:S01]  /*0c00*/  SHF.R.U32.HI R9, RZ, R26, R9 ;  /* 0x0000001aff097219 */ /* 0x000fe20000011609 */
[----:B------:R-:W-:Y:S01]  /*0c10*/  IMAD.MOV.U32 R8, RZ, RZ, R18 ;  /* 0x000000ffff087224 */ /* 0x000fe200078e0012 */
[----:B------:R-:W-:Y:S01]  /*0c20*/  LOP3.LUT R14, RZ, R3, RZ, 0x33, !PT ;  /* 0x00000003ff0e7212 */ /* 0x000fe200078e33ff */
[----:B------:R-:W3:Y:S01]  /*0c30*/  LDC R23, c[0x0][0x610] ;  /* 0x00018400ff177b82 */ /* 0x000ee20000000800 */
[----:B------:R-:W-:Y:S05]  /*0c40*/  @!P1 BRA `(.L_x_10) ;  /* 0x0000000000289947 */ /* 0x000fea0003800000 */
[----:B------:R-:W4:Y:S02]  /*0c50*/  LDC R3, c[0x0][0x64c] ;  /* 0x00019300ff037b82 */ /* 0x000f240000000800 */
[----:B----4-:R-:W-:-:S05]  /*0c60*/  IADD3 R3, P1, R18, R3, RZ ;  /* 0x0000000312037210 */ /* 0x010fca0007f3e0ff */
        /* <DEDUP_REMOVED lines=8> */
.L_x_10:
[----:B-1----:R-:W-:Y:S01]  /*0cf0*/  SHF.R.U64 R8, R8, R19, R9 ;  /* 0x0000001308087219 */ /* 0x002fe20000001209 */
[----:B0-----:R-:W-:Y:S01]  /*0d00*/  VIADD R9, R22, 0xffffffff ;  /* 0xffffffff16097836 */ /* 0x001fe20000000000 */
[----:B------:R-:W-:Y:S02]  /*0d10*/  SHF.L.U32 R3, R17, R26, RZ ;  /* 0x0000001a11037219 */ /* 0x000fe400000006ff */
[----:B------:R-:W-:Y:S01]  /*0d20*/  LOP3.LUT R14, R25, R14, RZ, 0xc0, !PT ;  /* 0x0000000e190e7212 */ /* 0x000fe200078ec0ff */
[----:B------:R-:W-:Y:S01]  /*0d30*/  IMAD.MOV R10, RZ, RZ, -R8 ;  /* 0x000000ffff0a7224 */ /* 0x000fe200078e0a08 */
[----:B------:R-:W-:-:S03]  /*0d40*/  SEL R7, R7, R20, !P4 ;  /* 0x0000001407077207 */ /* 0x000fc60006000000 */
[----:B------:R-:W-:Y:S01]  /*0d50*/  IMAD R14, R3, R8, R14 ;  /* 0x00000008030e7224 */ /* 0x000fe200078e020e */
[----:B------:R-:W-:Y:S01]  /*0d60*/  LOP3.LUT R8, R16, R9, RZ, 0xc0, !PT ;  /* 0x0000000910087212 */ /* 0x000fe200078ec0ff */
[----:B--2---:R-:W-:Y:S02]  /*0d70*/  IMAD R3, R10, R21, R18 ;  /* 0x000000150a037224 */ /* 0x004fe400078e0212 */
[----:B---3--:R-:W-:Y:S02]  /*0d80*/  IMAD R7, R14, R23, R7 ;  /* 0x000000170e077224 */ /* 0x008fe400078e0207 */
[----:B------:R-:W-:Y:S02]  /*0d90*/  IMAD R8, R3, R22, R8 ;  /* 0x0000001603087224 */ /* 0x000fe400078e0208 */
[----:B------:R-:W-:-:S03]  /*0da0*/  IMAD.MOV.U32 R10, RZ, RZ, 0x1 ;  /* 0x00000001ff0a7424 */ /* 0x000fc600078e00ff */
[----:B------:R-:W-:Y:S02]  /*0db0*/  SEL R12, R8, R7, !P4 ;  /* 0x00000007080c7207 */ /* 0x000fe40006000000 */
[----:B------:R-:W-:-:S07]  /*0dc0*/  SEL R11, R7, R8, !P4 ;  /* 0x00000008070b7207 */ /* 0x000fce0006000000 */
.L_x_8:
[----:B------:R-:W-:-:S08]  /*0dd0*/  NOP ;  /* 0x0000000000007918 */ /* 0x000fd00000000000 */
[----:B------:R-:W0:Y:S02]  /*0de0*/  USETMAXREG.TRY_ALLOC.CTAPOOL UP0, 0xe8 ;  /* 0x000000e8000079c8 */ /* 0x000e240008000600 */
[----:B0-----:R-:W-:-:S13]  /*0df0*/  PLOP3.LUT P1, PT, PT, PT, UP0, 0x80, 0x0 ;  /* 0x000000000000781c */ /* 0x001fda0003f2f008 */
[----:B------:R-:W-:Y:S05]  /*0e00*/  @!P1 BRA `(.L_x_8) ;  /* 0xfffffffc00f09947 */ /* 0x000fea000383ffff */
[----:B------:R-:W-:Y:S01]  /*0e10*/  ULDC.64 UR4, c[0x0][0x598] ;  /* 0x0001660000047ab9 */ /* 0x000fe20000000a00 */
[----:B------:R-:W-:Y:S01]  /*0e20*/  ULDC.64 UR18, c[0x0][0x208] ;  /* 0x0000820000127ab9 */ /* 0x000fe20000000a00 */
[----:B------:R-:W-:-:S04]  /*0e30*/  ISETP.NE.U32.AND P1, PT, RZ, UR4, PT ;  /* 0x00000004ff007c0c */ /* 0x000fc8000bf25070 */
[----:B------:R-:W-:-:S13]  /*0e40*/  ISETP.NE.AND.EX P1, PT, RZ, UR5, PT, P1 ;  /* 0x00000005ff007c0c */ /* 0x000fda000bf25310 */
[----:B------:R-:W-:Y:S05]  /*0e50*/  @!P1 BRA `(.L_x_11) ;  /* 0x00000000001c9947 */ /* 0x000fea0003800000 */
[----:B------:R-:W0:Y:S02]  /*0e60*/  LDC.64 R8, c[0x0][0x598] ;  /* 0x00016600ff087b82 */ /* 0x000e240000000a00 */
[----:B0-----:R-:W2:Y:S02]  /*0e70*/  LDG.E.64 R8, desc[UR18][R8.64] ;  /* 0x0000001208087981 */ /* 0x001ea4000c1e1b00 */
[----:B--2---:R-:W-:-:S04]  /*0e80*/  ISETP.NE.U32.AND P1, PT, R8, RZ, PT ;  /* 0x000000ff0800720c */ /* 0x004fc80003f25070 */
[----:B------:R-:W-:-:S13]  /*0e90*/  ISETP.NE.AND.EX P1, PT, R9, RZ, PT, P1 ;  /* 0x000000ff0900720c */ /* 0x000fda0003f25310 */
[----:B------:R-:W-:Y:S05]  /*0ea0*/  @!P1 BRA `(.L_x_11) ;  /* 0x0000000000089947 */ /* 0x000fea0003800000 */
[----:B------:R0:W5:Y:S01]  /*0eb0*/  LD.E R3, desc[UR18][R8.64] ;  /* 0x0000001208037980 */ /* 0x000162000c101900 */
[----:B------:R-:W-:Y:S05]  /*0ec0*/  BRA `(.L_x_12) ;  /* 0x0000000000207947 */ /* 0x000fea0003800000 */
.L_x_11:
[----:B------:R-:W-:Y:S02]  /*0ed0*/  ULDC.64 UR4, c[0x0][0x588] ;  /* 0x0001620000047ab9 */ /* 0x000fe40000000a00 */
[----:B------:R-:W-:-:S04]  /*0ee0*/  ISETP.NE.U32.AND P1, PT, RZ, UR4, PT ;  /* 0x00000004ff007c0c */ /* 0x000fc8000bf25070 */
[----:B------:R-:W-:-:S13]  /*0ef0*/  ISETP.NE.AND.EX P1, PT, RZ, UR5, PT, P1 ;  /* 0x00000005ff007c0c */ /* 0x000fda000bf25310 */
[----:B------:R-:W-:Y:S05]  /*0f00*/  @!P1 BRA `(.L_x_13) ;  /* 0x00000000000c9947 */ /* 0x000fea0003800000 */
[----:B------:R-:W0:Y:S02]  /*0f10*/  LDC.64 R8, c[0x0][0x588] ;  /* 0x00016200ff087b82 */ /* 0x000e240000000a00 */
[----:B0-----:R1:W5:Y:S01]  /*0f20*/  LDG.E R3, desc[UR18][R8.64] ;  /* 0x0000001208037981 */ /* 0x001362000c1e1900 */
[----:B------:R-:W-:Y:S05]  /*0f30*/  BRA `(.L_x_12) ;  /* 0x0000000000047947 */ /* 0x000fea0003800000 */
.L_x_13:
[----:B------:R-:W2:Y:S02]  /*0f40*/  LDC R3, c[0x0][0x580] ;  /* 0x00016000ff037b82 */ /* 0x000ea40000000800 */
.L_x_12:
[----:B------:R-:W-:Y:S02]  /*0f50*/  ULDC.64 UR4, c[0x0][0x5a0] ;  /* 0x0001680000047ab9 */ /* 0x000fe40000000a00 */
[----:B------:R-:W-:-:S04]  /*0f60*/  ISETP.NE.U32.AND P1, PT, RZ, UR4, PT ;  /* 0x00000004ff007c0c */ /* 0x000fc8000bf25070 */
[----:B------:R-:W-:-:S13]  /*0f70*/  ISETP.NE.AND.EX P1, PT, RZ, UR5, PT, P1 ;  /* 0x00000005ff007c0c */ /* 0x000fda000bf25310 */
[----:B------:R-:W-:Y:S05]  /*0f80*/  @!P1 BRA `(.L_x_14) ;  /* 0x00000000001c9947 */ /* 0x000fea0003800000 */
[----:B01----:R-:W0:Y:S02]  /*0f90*/  LDC.64 R8, c[0x0][0x5a0] ;  /* 0x00016800ff087b82 */ /* 0x003e240000000a00 */
[----:B0-----:R-:W3:Y:S02]  /*0fa0*/  LDG.E.64 R8, desc[UR18][R8.64] ;  /* 0x0000001208087981 */ /* 0x001ee4000c1e1b00 */
[----:B---3--:R-:W-:-:S04]  /*0fb0*/  ISETP.NE.U32.AND P1, PT, R8, RZ, PT ;  /* 0x000000ff0800720c */ /* 0x008fc80003f25070 */
[----:B------:R-:W-:-:S13]  /*0fc0*/  ISETP.NE.AND.EX P1, PT, R9, RZ, PT, P1 ;  /* 0x000000ff0900720c */ /* 0x000fda0003f25310 */
[----:B------:R-:W-:Y:S05]  /*0fd0*/  @!P1 BRA `(.L_x_14) ;  /* 0x0000000000089947 */ /* 0x000fea0003800000 */
[----:B------:R0:W5:Y:S01]  /*0fe0*/  LD.E R7, desc[UR18][R8.64] ;  /* 0x0000001208077980 */ /* 0x000162000c101900 */
[----:B------:R-:W-:Y:S05]  /*0ff0*/  BRA `(.L_x_15) ;  /* 0x0000000000207947 */ /* 0x000fea0003800000 */
.L_x_14:
[----:B------:R-:W-:Y:S02]  /*1000*/  ULDC.64 UR4, c[0x0][0x590] ;  /* 0x0001640000047ab9 */ /* 0x000fe40000000a00 */
[----:B------:R-:W-:-:S04]  /*1010*/  ISETP.NE.U32.AND P1, PT, RZ, UR4, PT ;  /* 0x00000004ff007c0c */ /* 0x000fc8000bf25070 */
[----:B------:R-:W-:-:S13]  /*1020*/  ISETP.NE.AND.EX P1, PT, RZ, UR5, PT, P1 ;  /* 0x00000005ff007c0c */ /* 0x000fda000bf25310 */
[----:B------:R-:W-:Y:S05]  /*1030*/  @!P1 BRA `(.L_x_16) ;  /* 0x00000000000c9947 */ /* 0x000fea0003800000 */
[----:B01----:R-:W0:Y:S02]  /*1040*/  LDC.64 R8, c[0x0][0x590] ;  /* 0x00016400ff087b82 */ /* 0x003e240000000a00 */
[----:B0-----:R1:W5:Y:S01]  /*1050*/  LDG.E R7, desc[UR18][R8.64] ;  /* 0x0000001208077981 */ /* 0x001362000c1e1900 */
[----:B------:R-:W-:Y:S05]  /*1060*/  BRA `(.L_x_15) ;  /* 0x0000000000047947 */ /* 0x000fea0003800000 */
.L_x_16:
[----:B------:R-:W3:Y:S02]  /*1070*/  LDC R7, c[0x0][0x584] ;  /* 0x00016100ff077b82 */ /* 0x000ee40000000800 */
.L_x_15:
[----:B------:R-:W-:-:S13]  /*1080*/  LOP3.LUT P1, RZ, R10, 0xff, RZ, 0xc0, !PT ;  /* 0x000000ff0aff7812 */ /* 0x000fda000782c0ff */
[----:B------:R-:W-:Y:S05]  /*1090*/  @!P1 EXIT ;  /* 0x000000000000994d */ /* 0x000fea0003800000 */
[----:B------:R-:W-:Y:S01]  /*10a0*/  ULDC UR4, c[0x0][0x28c] ;  /* 0x0000a30000047ab9 */ /* 0x000fe20000000800 */
[----:B------:R-:W-:Y:S01]  /*10b0*/  LOP3.LUT R81, R2, 0x1, RZ, 0xfc, !PT ;  /* 0x0000000102517812 */ /* 0x000fe200078efcff */
[----:B------:R-:W-:-:S04]  /*10c0*/  UIADD3 UR4, UR4, 0x1f, URZ ;  /* 0x0000001f04047890 */ /* 0x000fc8000fffe03f */
[----:B------:R-:W-:-:S04]  /*10d0*/  USHF.R.S32.HI UR5, URZ, 0x1f, UR4 ;  /* 0x0000001f3f057899 */ /* 0x000fc80008011404 */
[----:B------:R-:W-:-:S03]  /*10e0*/  ULEA.HI UR5, UR5, UR4, URZ, 0x5 ;  /* 0x0000000405057291 */ /* 0x000fc6000f8f283f */
[----:B------:R-:W-:Y:S01]  /*10f0*/  UMOV UR4, URZ ;  /* 0x0000003f00047c82 */ /* 0x000fe20008000000 */
[----:B------:R-:W-:-:S03]  /*1100*/  USHF.R.S32.HI UR9, URZ, 0x5, UR5 ;  /* 0x000000053f097899 */ /* 0x000fc60008011405 */
[----:B------:R-:W-:-:S09]  /*1110*/  UMOV UR5, URZ ;  /* 0x0000003f00057c82 */ /* 0x000fd20008000000 */
.L_x_107:
[----:B01----:R-:W-:Y:S01]  /*1120*/  LOP3.LUT R8, R0, 0x80, RZ, 0xc0, !PT ;  /* 0x0000008000087812 */ /* 0x003fe200078ec0ff */
[----:B------:R-:W0:Y:S01]  /*1130*/  S2UR UR13, SR_CgaCtaId ;  /* 0x00000000000d79c3 */ /* 0x000e220000008800 */
[----:B------:R-:W-:Y:S01]  /*1140*/  UMOV UR12, 0x400 ;  /* 0x00000400000c7882 */ /* 0x000fe20000000000 */
[----:B------:R-:W-:Y:S01]  /*1150*/  UMOV UR6, URZ ;  /* 0x0000003f00067c82 */ /* 0x000fe20008000000 */
[----:B------:R-:W-:Y:S01]  /*1160*/  SHF.R.U32.HI R8, RZ, 0x7, R8 ;  /* 0x00000007ff087819 */ /* 0x000fe20000011608 */
[----:B------:R-:W-:Y:S01]  /*1170*/  UMOV UR7, URZ ;  /* 0x0000003f00077c82 */ /* 0x000fe20008000000 */
[----:B------:R-:W-:Y:S01]  /*1180*/  UMOV UR16, UR5 ;  /* 0x0000000500107c82 */ /* 0x000fe20008000000 */
[----:B------:R-:W-:Y:S02]  /*1190*/  CS2R R14, SRZ ;  /* 0x00000000000e7805 */ /* 0x000fe4000001ff00 */
[----:B------:R-:W-:Y:S01]  /*11a0*/  CS2R R16, SRZ ;  /* 0x0000000000107805 */ /* 0x000fe2000001ff00 */
[----:B------:R-:W1:Y:S01]  /*11b0*/  LDC R9, c[0x0][0x28c] ;  /* 0x0000a300ff097b82 */ /* 0x000e620000000800 */
[----:B----4-:R-:W4:Y:S01]  /*11c0*/  SHFL.IDX PT, R8, R8, RZ, 0x1f ;  /* 0x00001fff08087589 */ /* 0x010f2200000e0000 */
[----:B------:R-:W-:-:S02]  /*11d0*/  CS2R R18, SRZ ;  /* 0x0000000000127805 */ /* 0x000fc4000001ff00 */
[----:B------:R-:W-:Y:S02]  /*11e0*/  CS2R R20, SRZ ;  /* 0x0000000000147805 */ /* 0x000fe4000001ff00 */
[----:B------:R-:W-:Y:S02]  /*11f0*/  CS2R R56, SRZ ;  /* 0x0000000000387805 */ /* 0x000fe4000001ff00 */
[----:B------:R-:W-:Y:S02]  /*1200*/  CS2R R58, SRZ ;  /* 0x00000000003a7805 */ /* 0x000fe4000001ff00 */
[----:B------:R-:W-:Y:S02]  /*1210*/  CS2R R60, SRZ ;  /* 0x00000000003c7805 */ /* 0x000fe4000001ff00 */
[----:B------:R-:W-:Y:S02]  /*1220*/  CS2R R62, SRZ ;  /* 0x00000000003e7805 */ /* 0x000fe4000001ff00 */
[----:B------:R-:W-:-:S02]  /*1230*/  CS2R R64, SRZ ;  /* 0x0000000000407805 */ /* 0x000fc4000001ff00 */
[----:B------:R-:W-:Y:S02]  /*1240*/  CS2R R66, SRZ ;  /* 0x0000000000427805 */ /* 0x000fe4000001ff00 */
[----:B------:R-:W-:Y:S01]  /*1250*/  CS2R R68, SRZ ;  /* 0x0000000000447805 */ /* 0x000fe2000001ff00 */
[----:B------:R-:W-:Y:S01]  /*1260*/  IMAD.MOV.U32 R70, RZ, RZ, RZ ;  /* 0x000000ffff467224 */ /* 0x000fe200078e00ff */
[----:B------:R-:W-:Y:S02]  /*1270*/  CS2R R72, SRZ ;  /* 0x0000000000487805 */ /* 0x000fe4000001ff00 */
[----:B------:R-:W-:Y:S02]  /*1280*/  CS2R R74, SRZ ;  /* 0x00000000004a7805 */ /* 0x000fe4000001ff00 */
[----:B------:R-:W-:Y:S02]  /*1290*/  CS2R R76, SRZ ;  /* 0x00000000004c7805 */ /* 0x000fe4000001ff00 */
[----:B------:R-:W-:Y:S01]  /*12a0*/  CS2R R78, SRZ ;  /* 0x00000000004e7805 */ /* 0x000fe2000001ff00 */
[----:B------:R-:W-:Y:S01]  /*12b0*/  IMAD.MOV.U32 R80, RZ, RZ, RZ ;  /* 0x000000ffff507224 */ /* 0x000fe200078e00ff */
[----:B------:R-:W-:Y:S01]  /*12c0*/  CS2R R24, SRZ ;  /* 0x0000000000187805 */ /* 0x000fe2000001ff00 */
[----:B--2---:R-:W-:Y:S01]  /*12d0*/  IMAD.U32 R22, RZ, RZ, UR4 ;  /* 0x00000004ff167e24 */ /* 0x004fe2000f8e00ff */
[----:B------:R-:W-:-:S02]  /*12e0*/  CS2R R26, SRZ ;  /* 0x00000000001a7805 */ /* 0x000fc4000001ff00 */
[----:B------:R-:W-:Y:S02]  /*12f0*/  CS2R R28, SRZ ;  /* 0x00000000001c7805 */ /* 0x000fe4000001ff00 */
[----:B------:R-:W-:Y:S02]  /*1300*/  CS2R R30, SRZ ;  /* 0x00000000001e7805 */ /* 0x000fe4000001ff00 */
[----:B------:R-:W-:Y:S02]  /*1310*/  CS2R R32, SRZ ;  /* 0x0000000000207805 */ /* 0x000fe4000001ff00 */
[----:B------:R-:W-:Y:S02]  /*1320*/  CS2R R34, SRZ ;  /* 0x0000000000227805 */ /* 0x000fe4000001ff00 */
[----:B-1----:R-:W-:Y:S02]  /*1330*/  ISETP.GE.AND P1, PT, R9, 0x1, PT ;  /* 0x000000010900780c */ /* 0x002fe40003f26270 */
[----:B------:R-:W-:-:S02]  /*1340*/  CS2R R36, SRZ ;  /* 0x0000000000247805 */ /* 0x000fc4000001ff00 */
[----:B----4-:R-:W-:Y:S02]  /*1350*/  R2UR UR8, R8 ;  /* 0x00000000080872ca */ /* 0x010fe400000e0000 */
[----:B------:R-:W-:Y:S02]  /*1360*/  CS2R R38, SRZ ;  /* 0x0000000000267805 */ /* 0x000fe4000001ff00 */
[----:B------:R-:W-:Y:S02]  /*1370*/  CS2R R40, SRZ ;  /* 0x0000000000287805 */ /* 0x000fe4000001ff00 */
[----:B------:R-:W-:Y:S02]  /*1380*/  CS2R R42, SRZ ;  /* 0x00000000002a7805 */ /* 0x000fe4000001ff00 */
[----:B------:R-:W-:Y:S02]  /*1390*/  CS2R R44, SRZ ;  /* 0x00000000002c7805 */ /* 0x000fe4000001ff00 */
[----:B------:R-:W-:-:S02]  /*13a0*/  CS2R R46, SRZ ;  /* 0x00000000002e7805 */ /* 0x000fc4000001ff00 */
[----:B------:R-:W-:Y:S02]  /*13b0*/  CS2R R48, SRZ ;  /* 0x0000000000307805 */ /* 0x000fe4000001ff00 */
[----:B------:R-:W-:Y:S02]  /*13c0*/  CS2R R50, SRZ ;  /* 0x0000000000327805 */ /* 0x000fe4000001ff00 */
[----:B------:R-:W-:Y:S02]  /*13d0*/  CS2R R52, SRZ ;  /* 0x0000000000347805 */ /* 0x000fe4000001ff00 */
[----:B------:R-:W-:Y:S01]  /*13e0*/  CS2R R54, SRZ ;  /* 0x0000000000367805 */ /* 0x000fe2000001ff00 */
[----:B------:R-:W-:-:S04]  /*13f0*/  ULEA.HI UR10, UR8, UR8, URZ, 0x1 ;  /* 0x00000008080a7291 */ /* 0x000fc8000f8f083f */
[----:B------:R-:W-:Y:S02]  /*1400*/  ULOP3.LUT UR11, UR10, 0x1ffffe, URZ, 0xc0, !UPT ;  /* 0x001ffffe0a0b7892 */ /* 0x000fe4000f8ec03f */
[----:B0-----:R-:W-:Y:S02]  /*1410*/  ULEA UR10, UR13, UR12, 0x18 ;  /* 0x0000000c0d0a7291 */ /* 0x001fe4000f8ec03f */
[----:B------:R-:W-:-:S03]  /*1420*/  UIADD3 UR11, UR8, -UR11, URZ ;  /* 0x8000000b080b7290 */ /* 0x000fc6000fffe03f */
[----:B------:R-:W-:Y:S01]  /*1430*/  UMOV UR8, URZ ;  /* 0x0000003f00087c82 */ /* 0x000fe20008000000 */
[----:B------:R-:W-:-:S04]  /*1440*/  ULEA UR11, UR11, UR10, 0xb ;  /* 0x0000000a0b0b7291 */ /* 0x000fc8000f8e583f */
[----:B------:R-:W-:-:S04]  /*1450*/  UIADD3 UR11, UR11, 0x100, URZ ;  /* 0x000001000b0b7890 */ /* 0x000fc8000fffe03f */
[----:B------:R-:W-:-:S04]  /*1460*/  USHF.R.U32.HI UR11, URZ, 0x4, UR11 ;  /* 0x000000043f0b7899 */ /* 0x000fc8000801160b */
[----:B------:R-:W-:Y:S01]  /*1470*/  ULOP3.LUT UR11, UR11, 0x3fff, URZ, 0xc0, !UPT ;  /* 0x00003fff0b0b7892 */ /* 0x000fe2000f8ec03f */
[----:B------:R-:W-:Y:S11]  /*1480*/  @!P1 BRA `(.L_x_17) ;  /* 0x00000004005c9947 */ /* 0x000ff60003800000 */
[----:B------:R-:W-:-:S13]  /*1490*/  ISETP.NE.AND P2, PT, R81, 0x3, PT ;  /* 0x000000035100780c */ /* 0x000fda0003f45270 */
[----:B------:R-:W-:Y:S05]  /*14a0*/  @!P2 BRA `(.L_x_18) ;  /* 0x000000000004a947 */ /* 0x000fea0003800000 */
[----:B------:R-:W-:Y:S01]  /*14b0*/  BPT.TRAP 0x1 ;  /* 0x000000040000795c */ /* 0x000fe20000300000 */
.L_x_18:
[----:B------:R-:W-:Y:S01]  /*14c0*/  ULEA UR6, UR5, UR10, 0x3 ;  /* 0x0000000a05067291 */ /* 0x000fe2000f8e183f */
[----:B------:R-:W-:-:S05]  /*14d0*/  IMAD.U32 R8, RZ, RZ, UR4 ;  /* 0x00000004ff087e24 */ /* 0x000fca000f8e00ff */
[----:B------:R-:W-:-:S04]  /*14e0*/  SHF.L.U32 R8, R8, 0x1f, RZ ;  /* 0x0000001f08087819 */ /* 0x000fc800000006ff */
[----:B------:R0:W1:Y:S01]  /*14f0*/  SYNCS.PHASECHK.TRANS64.TRYWAIT P1, [UR6], R8 ;  /* 0x00000008ff0075a7 */ /* 0x0000620008020146 */
[----:B------:R-:W-:Y:S05]  /*1500*/  @!P2 BRA `(.L_x_19) ;  /* 0x000000000004a947 */ /* 0x000fea0003800000 */
[----:B------:R-:W-:Y:S01]  /*1510*/  BPT.TRAP 0x1 ;  /* 0x000000040000795c */ /* 0x000fe20000300000 */
.L_x_19:
[----:B-1----:R-:W-:Y:S05]  /*1520*/  @P1 BRA `(.L_x_20) ;  /* 0x0000000000081947 */ /* 0x002fea0003800000 */
[----:B------:R-:W1:Y:S02]  /*1530*/  SYNCS.PHASECHK.TRANS64.TRYWAIT P1, [UR6], R8 ;  /* 0x00000008ff0075a7 */ /* 0x000e640008020146 */
[----:B-1----:R-:W-:Y:S05]  /*1540*/  @!P1 BRA `(.L_x_21) ;  /* 0x0000005000c89947 */ /* 0x002fea0003800000 */
.L_x_20:
[----:B------:R-:W-:Y:S01]  /*1550*/  UIADD3 UR6, UR10, 0x3100, URZ ;  /* 0x000031000a067890 */ /* 0x000fe2000fffe03f */
[----:B------:R-:W-:Y:S01]  /*1560*/  WARPGROUP.ARRIVE ;  /* 0x00000000000079c5 */ /* 0x000fe20000000000 */
[----:B------:R-:W-:Y:S01]  /*1570*/  ULDC UR7, c[0x0][0x50c] ;  /* 0x0001430000077ab9 */ /* 0x000fe20000000800 */
[----:B------:R-:W-:Y:S01]  /*1580*/  ULOP3.LUT UR12, UR11, 0x10000, URZ, 0xfc, !UPT ;  /* 0x000100000b0c7892 */ /* 0x000fe2000f8efc3f */
[----:B------:R-:W-:Y:S01]  /*1590*/  CS2R R14, SRZ ;  /* 0x00000000000e7805 */ /* 0x000fe2000001ff00 */
[----:B------:R-:W-:Y:S01]  /*15a0*/  UISETP.NE.AND UP0, UPT, UR7, 0x1, UPT ;  /* 0x000000010700788c */ /* 0x000fe2000bf05270 */
[----:B------:R-:W-:Y:S01]  /*15b0*/  CS2R R16, SRZ ;  /* 0x0000000000107805 */ /* 0x000fe2000001ff00 */
[----:B------:R-:W-:Y:S01]  /*15c0*/  USHF.R.U32.HI UR6, URZ, 0x4, UR6 ;  /* 0x000000043f067899 */ /* 0x000fe20008011606 */
[----:B------:R-:W-:Y:S01]  /*15d0*/  CS2R R18, SRZ ;  /* 0x0000000000127805 */ /* 0x000fe2000001ff00 */
[----:B------:R-:W-:Y:S01]  /*15e0*/  USEL UR7, URZ, 0x1, UP0 ;  /* 0x000000013f077887 */ /* 0x000fe20008000000 */
[----:B------:R-:W-:Y:S01]  /*15f0*/  CS2R R20, SRZ ;  /* 0x0000000000147805 */ /* 0x000fe2000001ff00 */
[----:B------:R-:W-:Y:S01]  /*1600*/  ULOP3.LUT UR6, UR6, 0x3fff, URZ, 0xc0, !UPT ;  /* 0x00003fff06067892 */ /* 0x000fe2000f8ec03f */
[----:B------:R-:W-:Y:S01]  /*1610*/  CS2R R56, SRZ ;  /* 0x0000000000387805 */ /* 0x000fe2000001ff00 */
[----:B------:R-:W-:Y:S01]  /*1620*/  ULEA UR12, UR5, UR12, 0x8 ;  /* 0x0000000c050c7291 */ /* 0x000fe2000f8e403f */
[----:B------:R-:W-:Y:S01]  /*1630*/  CS2R R58, SRZ ;  /* 0x00000000003a7805 */ /* 0x000fe2000001ff00 */
[----:B------:R-:W-:Y:S01]  /*1640*/  ULOP3.LUT UR6, UR6, 0x10000, URZ, 0xfc, !UPT ;  /* 0x0001000006067892 */ /* 0x000fe2000f8efc3f */
[----:B------:R-:W-:Y:S01]  /*1650*/  ISETP.NE.AND P1, PT, RZ, UR7, PT ;  /* 0x00000007ff007c0c */ /* 0x000fe2000bf25270 */
[----:B------:R-:W-:Y:S01]  /*1660*/  UMOV UR13, 0xc0000010 ;  /* 0xc0000010000d7882 */ /* 0x000fe20000000000 */
[----:B------:R-:W-:Y:S01]  /*1670*/  UMOV UR15, 0xc0000010 ;  /* 0xc0000010000f7882 */ /* 0x000fe20000000000 */
[----:B------:R-:W-:Y:S01]  /*1680*/  ULEA UR14, UR5, UR6, 0x7 ;  /* 0x00000006050e7291 */ /* 0x000fe2000f8e383f */
[----:B------:R-:W-:-:S02]  /*1690*/  CS2R R60, SRZ ;  /* 0x00000000003c7805 */ /* 0x000fc4000001ff00 */
[----:B------:R-:W-:Y:S01]  /*16a0*/  CS2R R62, SRZ ;  /* 0x00000000003e7805 */ /* 0x000fe2000001ff00 */
[----:B------:R-:W-:Y:S01]  /*16b0*/  UMOV UR6, 0x1 ;  /* 0x0000000100067882 */ /* 0x000fe20000000000 */
[----:B------:R-:W-:Y:S02]  /*16c0*/  CS2R R64, SRZ ;  /* 0x0000000000407805 */ /* 0x000fe4000001ff00 */
[----:B------:R-:W-:Y:S02]  /*16d0*/  CS2R R66, SRZ ;  /* 0x0000000000427805 */ /* 0x000fe4000001ff00 */
[----:B------:R-:W-:Y:S01]  /*16e0*/  CS2R R68, SRZ ;  /* 0x0000000000447805 */ /* 0x000fe2000001ff00 */
[----:B------:R-:W-:Y:S01]  /*16f0*/  IMAD.MOV.U32 R70, RZ, RZ, RZ ;  /* 0x000000ffff467224 */ /* 0x000fe200078e00ff */
[----:B------:R-:W-:Y:S01]  /*1700*/  CS2R R72, SRZ ;  /* 0x0000000000487805 */ /* 0x000fe2000001ff00 */
[----:B------:R-:W-:Y:S01]  /*1710*/  QGMMA.64x64x32.F32.E5M2.E5M2 R24, gdesc[UR12], RZ, !UPT, gsb0 ;  /* 0x00e000000c1879f3 */ /* 0x000fe2000c0038ff */
[----:B------:R-:W-:-:S02]  /*1720*/  CS2R R74, SRZ ;  /* 0x00000000004a7805 */ /* 0x000fc4000001ff00 */
[----:B------:R-:W-:Y:S02]  /*1730*/  CS2R R76, SRZ ;  /* 0x00000000004c7805 */ /* 0x000fe4000001ff00 */
[----:B------:R-:W-:Y:S01]  /*1740*/  CS2R R78, SRZ ;  /* 0x00000000004e7805 */ /* 0x000fe2000001ff00 */
[----:B------:R-:W-:Y:S01]  /*1750*/  IMAD.MOV.U32 R80, RZ, RZ, RZ ;  /* 0x000000ffff507224 */ /* 0x000fe200078e00ff */
[----:B------:R-:W-:Y:S06]  /*1760*/  @!P1 BRA `(.L_x_22) ;  /* 0x0000000000889947 */ /* 0x000fec0003800000 */
[----:B------:R-:W-:Y:S02]  /*1770*/  WARPGROUP.DEPBAR.LE gsb0, 0x0 ;  /* 0x00008000000079c5 */ /* 0x000fe40000010000 */
[----:B------:R-:W-:-:S01]  /*1780*/  FADD R79, RZ, R24 ;  /* 0x00000018ff4f7221 */ /* 0x000fc20000000000 */
[----:B------:R-:W-:Y:S01]  /*1790*/  FADD R80, RZ, R25 ;  /* 0x00000019ff507221 */ /* 0x000fe20000000000 */
        /* <DEDUP_REMOVED lines=30> */
[----:B------:R-:W-:-:S06]  /*1980*/  UMOV UR6, URZ ;  /* 0x0000003f00067c82 */ /* 0x000fcc0008000000 */
.L_x_22:
[----:B------:R-:W-:-:S04]  /*1990*/  UIADD3 UR16, UR5, 0x1, URZ ;  /* 0x0000000105107890 */ /* 0x000fc8000fffe03f */
[----:B------:R-:W-:-:S04]  /*19a0*/  UISETP.NE.AND UP0, UPT, UR16, 0x3, UPT ;  /* 0x000000031000788c */ /* 0x000fc8000bf05270 */
[----:B------:R-:W-:Y:S02]  /*19b0*/  USEL UR8, URZ, 0x1, UP0 ;  /* 0x000000013f087887 */ /* 0x000fe40008000000 */
[----:B------:R-:W-:Y:S02]  /*19c0*/  USEL UR16, UR16, URZ, UP0 ;  /* 0x0000003f10107287 */ /* 0x000fe40008000000 */
[----:B------:R-:W-:-:S06]  /*19d0*/  ULOP3.LUT UR8, UR4, UR8, URZ, 0x3c, !UPT ;  /* 0x0000000804087292 */ /* 0x000fcc000f8e3c3f */
[----:B------:R-:W-:Y:S01]  /*19e0*/  IMAD.U32 R22, RZ, RZ, UR8 ;  /* 0x00000008ff167e24 */ /* 0x000fe2000f8e00ff */
[----:B------:R-:W-:-:S06]  /*19f0*/  UMOV UR8, 0x1 ;  /* 0x0000000100087882 */ /* 0x000fcc0000000000 */
.L_x_17:
[----:B------:R-:W-:-:S04]  /*1a00*/  UISETP.LT.AND UP0, UPT, UR9, 0x1, UPT ;  /* 0x000000010900788c */ /* 0x000fc8000bf01270 */
[----:B------:R-:W-:-:S04]  /*1a10*/  USEL UR12, UR9, 0x1, UP0 ;  /* 0x00000001090c7887 */ /* 0x000fc80008000000 */
[----:B------:R-:W-:-:S04]  /*1a20*/  UIADD3 UR12, UR9, -UR12, URZ ;  /* 0x8000000c090c7290 */ /* 0x000fc8000fffe03f */
[----:B------:R-:W-:-:S06]  /*1a30*/  UISETP.GE.AND UP0, UPT, UR12, 0x1, UPT ;  /* 0x000000010c00788c */ /* 0x000fcc000bf06270 */
[----:B------:R-:W-:-:S13]  /*1a40*/  PLOP3.LUT P1, PT, PT, PT, UP0, 0x80, 0x0 ;  /* 0x000000000000781c */ /* 0x000fda0003f2f008 */
[----:B------:R-:W-:Y:S05]  /*1a50*/  @!P1 BRA `(.L_x_23) ;  /* 0x0000000400709947 */ /* 0x000fea0003800000 */
[----:B01----:R-:W-:Y:S01]  /*1a60*/  IMAD.U32 R8, RZ, RZ, UR12 ;  /* 0x0000000cff087e24 */ /* 0x003fe2000f8e00ff */
[----:B------:R-:W-:Y:S01]  /*1a70*/  ULDC UR17, c[0x0][0x50c] ;  /* 0x0001430000117ab9 */ /* 0x000fe20000000800 */
[----:B------:R-:W-:-:S07]  /*1a80*/  IMAD.U32 R9, RZ, RZ, UR5 ;  /* 0x00000005ff097e24 */ /* 0x000fce000f8e00ff */
.L_x_31:
[----:B------:R-:W-:-:S13]  /*1a90*/  ISETP.NE.AND P2, PT, R81, 0x3, PT ;  /* 0x000000035100780c */ /* 0x000fda0003f45270 */
[----:B0-----:R-:W-:Y:S05]  /*1aa0*/  @!P2 BRA `(.L_x_24) ;  /* 0x000000000004a947 */ /* 0x001fea0003800000 */
[----:B------:R-:W-:Y:S01]  /*1ab0*/  BPT.TRAP 0x1 ;  /* 0x000000040000795c */ /* 0x000fe20000300000 */
.L_x_24:
[----:B------:R-:W0:Y:S01]  /*1ac0*/  S2UR UR12, SR_CgaCtaId ;  /* 0x00000000000c79c3 */ /* 0x000e220000008800 */
[----:B------:R-:W-:Y:S01]  /*1ad0*/  UMOV UR10, 0x400 ;  /* 0x00000400000a7882 */ /* 0x000fe20000000000 */
[----:B------:R-:W-:Y:S01]  /*1ae0*/  SHF.L.U32 R10, R22, 0x1f, RZ ;  /* 0x0000001f160a7819 */ /* 0x000fe200000006ff */
[----:B0-----:R-:W-:-:S04]  /*1af0*/  ULEA UR10, UR12, UR10, 0x18 ;  /* 0x0000000a0c0a7291 */ /* 0x001fc8000f8ec03f */
[----:B------:R-:W-:-:S09]  /*1b00*/  ULEA UR12, UR16, UR10, 0x3 ;  /* 0x0000000a100c7291 */ /* 0x000fd2000f8e183f */
[----:B------:R0:W1:Y:S01]  /*1b10*/  SYNCS.PHASECHK.TRANS64.TRYWAIT P1, [UR12], R10 ;  /* 0x0000000aff0075a7 */ /* 0x000062000802014c */
[----:B------:R-:W-:Y:S05]  /*1b20*/  @!P2 BRA `(.L_x_25) ;  /* 0x000000000004a947 */ /* 0x000fea0003800000 */
[----:B------:R-:W-:Y:S01]  /*1b30*/  BPT.TRAP 0x1 ;  /* 0x000000040000795c */ /* 0x000fe20000300000 */
.L_x_25:
[----:B-1----:R-:W-:Y:S05]  /*1b40*/  @P1 BRA `(.L_x_26) ;  /* 0x0000000000081947 */ /* 0x002fea0003800000 */
[----:B------:R-:W1:Y:S02]  /*1b50*/  SYNCS.PHASECHK.TRANS64.TRYWAIT P1, [UR12], R10 ;  /* 0x0000000aff0075a7 */ /* 0x000e64000802014c */
[----:B-1----:R-:W-:Y:S05]  /*1b60*/  @!P1 BRA `(.L_x_27) ;  /* 0x0000004c00589947 */ /* 0x002fea0003800000 */
.L_x_26:
[----:B------:R-:W-:Y:S01]  /*1b70*/  UIADD3 UR12, UR10, 0x3100, URZ ;  /* 0x000031000a0c7890 */ /* 0x000fe2000fffe03f */
[----:B------:R-:W-:Y:S01]  /*1b80*/  WARPGROUP.ARRIVE ;  /* 0x00000000000079c5 */ /* 0x000fe20000000000 */
[----:B------:R-:W-:Y:S02]  /*1b90*/  UISETP.NE.AND UP0, UPT, UR7, URZ, UPT ;  /* 0x0000003f0700728c */ /* 0x000fe4000bf05270 */
[----:B------:R-:W-:Y:S02]  /*1ba0*/  USHF.R.U32.HI UR12, URZ, 0x4, UR12 ;  /* 0x000000043f0c7899 */ /* 0x000fe4000801160c */
[----:B------:R-:W-:Y:S02]  /*1bb0*/  USEL UR8, UR8, URZ, !UP0 ;  /* 0x0000003f08087287 */ /* 0x000fe4000c000000 */
[----:B------:R-:W-:Y:S02]  /*1bc0*/  ULOP3.LUT UR7, UR12, 0x3fff, URZ, 0xc0, !UPT ;  /* 0x00003fff0c077892 */ /* 0x000fe4000f8ec03f */
[----:B------:R-:W-:-:S02]  /*1bd0*/  ULOP3.LUT UR12, UR11, 0x10000, URZ, 0xfc, !UPT ;  /* 0x000100000b0c7892 */ /* 0x000fc4000f8efc3f */
[----:B------:R-:W-:Y:S02]  /*1be0*/  ULOP3.LUT UR7, UR7, 0x10000, URZ, 0xfc, !UPT ;  /* 0x0001000007077892 */ /* 0x000fe4000f8efc3f */
[----:B------:R-:W-:Y:S02]  /*1bf0*/  UISETP.NE.U32.AND UP0, UPT, UR8, URZ, UPT ;  /* 0x0000003f0800728c */ /* 0x000fe4000bf05070 */
[----:B------:R-:W-:Y:S02]  /*1c00*/  ULEA UR12, UR16, UR12, 0x8 ;  /* 0x0000000c100c7291 */ /* 0x000fe4000f8e403f */
[----:B------:R-:W-:Y:S01]  /*1c10*/  ULEA UR14, UR16, UR7, 0x7 ;  /* 0x00000007100e7291 */ /* 0x000fe2000f8e383f */
[----:B------:R-:W-:Y:S01]  /*1c20*/  UMOV UR13, 0xc0000010 ;  /* 0xc0000010000d7882 */ /* 0x000fe20000000000 */
[----:B------:R-:W-:Y:S01]  /*1c30*/  UMOV UR15, 0xc0000010 ;  /* 0xc0000010000f7882 */ /* 0x000fe20000000000 */
[----:B------:R-:W-:-:S06]  /*1c40*/  UIADD3 UR6, UR6, 0x1, URZ ;  /* 0x0000000106067890 */ /* 0x000fcc000fffe03f */
[----:B------:R-:W-:Y:S01]  /*1c50*/  QGMMA.64x64x32.F32.E5M2.E5M2 R24, gdesc[UR12], R24, UP0, gsb0 ;  /* 0x00e000000c1879f3 */ /* 0x000fe2000b803818 */
[----:B------:R-:W-:-:S04]  /*1c60*/  UISETP.NE.AND UP0, UPT, UR6, UR17, UPT ;  /* 0x000000110600728c */ /* 0x000fc8000bf05270 */
[----:B------:R-:W-:-:S06]  /*1c70*/  USEL UR7, URZ, 0x1, UP0 ;  /* 0x000000013f077887 */ /* 0x000fcc0008000000 */
[----:B------:R-:W-:Y:S01]  /*1c80*/  ISETP.NE.AND P1, PT, RZ, UR7, PT ;  /* 0x00000007ff007c0c */ /* 0x000fe2000bf25270 */
[----:B------:R-:W-:-:S12]  /*1c90*/  WARPGROUP.DEPBAR.LE gsb0, 0x1 ;  /* 0x00008000000079c5 */ /* 0x000fd80000010100 */
[----:B------:R-:W-:Y:S05]  /*1ca0*/  @!P1 BRA `(.L_x_28) ;  /* 0x0000000000889947 */ /* 0x000fea0003800000 */
[----:B------:R-:W-:Y:S02]  /*1cb0*/  WARPGROUP.DEPBAR.LE gsb0, 0x0 ;  /* 0x00008000000079c5 */ /* 0x000fe40000010000 */
[----:B------:R-:W-:-:S01]  /*1cc0*/  FADD R79, R24, R79 ;  /* 0x0000004f184f7221 */ /* 0x000fc20000000000 */
[----:B------:R-:W-:Y:S01]  /*1cd0*/  FADD R80, R25, R80 ;  /* 0x0000005019507221 */ /* 0x000fe20000000000 */
        /* <DEDUP_REMOVED lines=30> */
[----:B------:R-:W-:-:S06]  /*1ec0*/  UMOV UR6, URZ ;  /* 0x0000003f00067c82 */ /* 0x000fcc0008000000 */
.L_x_28:
[----:B------:R-:W-:Y:S05]  /*1ed0*/  @!P2 BRA `(.L_x_29) ;  /* 0x000000000004a947 */ /* 0x000fea0003800000 */
[----:B------:R-:W-:Y:S01]  /*1ee0*/  BPT.TRAP 0x1 ;  /* 0x000000040000795c */ /* 0x000fe20000300000 */
.L_x_29:
[----:B01----:R-:W-:Y:S02]  /*1ef0*/  @P0 LEA R10, R9, UR10, 0x3 ;  /* 0x0000000a090a0c11 */ /* 0x003fe4000f8e18ff */
[----:B------:R-:W-:-:S03]  /*1f00*/  ISETP.GT.U32.AND P1, PT, R2, 0x1, PT ;  /* 0x000000010200780c */ /* 0x000fc60003f24070 */
[----:B------:R-:W-:-:S05]  /*1f10*/  @P0 VIADD R13, R10, 0x18 ;  /* 0x000000180a0d0836 */ /* 0x000fca0000000000 */
[----:B------:R-:W-:-:S04]  /*1f20*/  @P0 PRMT R13, R6, 0x654, R13 ;  /* 0x00000654060d0816 */ /* 0x000fc8000000000d */
[----:B------:R0:W-:Y:S01]  /*1f30*/  @P0 SYNCS.ARRIVE.TRANS64.RED.A1T0 RZ, [R13+URZ], RZ ;  /* 0x000000ff0dff09a7 */ /* 0x0001e2000810043f */
[----:B------:R-:W-:Y:S05]  /*1f40*/  @P1 BRA `(.L_x_30) ;  /* 0x0000000000041947 */ /* 0x000fea0003800000 */
[----:B------:R-:W-:Y:S01]  /*1f50*/  BPT.TRAP 0x1 ;  /* 0x000000040000795c */ /* 0x000fe20000300000 */
.L_x_30:
[----:B------:R-:W-:Y:S01]  /*1f60*/  UIADD3 UR16, UR16, 0x1, URZ ;  /* 0x0000000110107890 */ /* 0x000fe2000fffe03f */
[C---:B------:R-:W-:Y:S01]  /*1f70*/  ISETP.GT.AND P2, PT, R8.reuse, 0x1, PT ;  /* 0x000000010800780c */ /* 0x040fe20003f44270 */
[----:B------:R-:W-:Y:S02]  /*1f80*/  VIADD R9, R9, 0x1 ;  /* 0x0000000109097836 */ /* 0x000fe40000000000 */
[----:B------:R-:W-:Y:S01]  /*1f90*/  UISETP.NE.AND UP0, UPT, UR16, 0x3, UPT ;  /* 0x000000031000788c */ /* 0x000fe2000bf05270 */
[----:B------:R-:W-:Y:S02]  /*1fa0*/  VIADD R8, R8, 0xffffffff ;  /* 0xffffffff08087836 */ /* 0x000fe40000000000 */
[C---:B------:R-:W-:Y:S01]  /*1fb0*/  ISETP.NE.AND P1, PT, R9.reuse, 0x3, PT ;  /* 0x000000030900780c */ /* 0x040fe20003f25270 */
[----:B------:R-:W-:Y:S02]  /*1fc0*/  USEL UR8, URZ, 0x1, UP0 ;  /* 0x000000013f087887 */ /* 0x000fe40008000000 */
[----:B------:R-:W-:Y:S01]  /*1fd0*/  USEL UR16, UR16, URZ, UP0 ;  /* 0x0000003f10107287 */ /* 0x000fe20008000000 */
[----:B------:R-:W-:-:S03]  /*1fe0*/  SEL R9, R9, RZ, P1 ;  /* 0x000000ff09097207 */ /* 0x000fc60000800000 */
[----:B------:R-:W-:Y:S01]  /*1ff0*/  LOP3.LUT R22, R22, UR8, RZ, 0x3c, !PT ;  /* 0x0000000816167c12 */ /* 0x000fe2000f8e3cff */
[----:B------:R-:W-:Y:S01]  /*2000*/  UMOV UR8, 0x1 ;  /* 0x0000000100087882 */ /* 0x000fe20000000000 */
[----:B------:R-:W-:Y:S06]  /*2010*/  @P2 BRA `(.L_x_31) ;  /* 0xfffffff8009c2947 */ /* 0x000fec000383ffff */
.L_x_23:
[----:B------:R-:W-:Y:S01]  /*2020*/  UISETP.NE.AND UP0, UPT, UR6, URZ, UPT ;  /* 0x0000003f0600728c */ /* 0x000fe2000bf05270 */
[----:B01----:R-:W0:Y:S03]  /*2030*/  LDC R8, c[0x0][0x28c] ;  /* 0x0000a300ff087b82 */ /* 0x003e260000000800 */
[----:B------:R-:W-:-:S06]  /*2040*/  USEL UR6, URZ, 0x1, !UP0 ;  /* 0x000000013f067887 */ /* 0x000fcc000c000000 */
[----:B------:R-:W-:Y:S02]  /*2050*/  ISETP.NE.AND P1, PT, RZ, UR6, PT ;  /* 0x00000006ff007c0c */ /* 0x000fe4000bf25270 */
[----:B0-----:R-:W-:-:S11]  /*2060*/  ISETP.GE.AND P2, PT, R8, 0x1, PT ;  /* 0x000000010800780c */ /* 0x001fd60003f46270 */
[----:B------:R-:W-:Y:S05]  /*2070*/  @!P1 BRA `(.L_x_32) ;  /* 0x0000000000849947 */ /* 0x000fea0003800000 */
[----:B------:R-:W-:Y:S02]  /*2080*/  WARPGROUP.DEPBAR.LE gsb0, 0x0 ;  /* 0x00008000000079c5 */ /* 0x000fe40000010000 */
[----:B------:R-:W-:Y:S01]  /*2090*/  FADD R79, R24, R79 ;  /* 0x0000004f184f7221 */ /* 0x000fe20000000000 */
        /* <DEDUP_REMOVED lines=30> */
[----:B------:R-:W-:-:S07]  /*2280*/  FADD R14, R14, R55 ;  /* 0x000000370e0e7221 */ /* 0x000fce0000000000 */
.L_x_32:
[----:B------:R-:W-:Y:S02]  /*2290*/  WARPGROUP.DEPBAR.LE gsb0, 0x0 ;  /* 0x00008000000079c5 */ /* 0x000fe40000010000 */
[----:B------:R-:W-:Y:S05]  /*22a0*/  @!P2 BRA `(.L_x_33) ;  /* 0x000000000050a947 */ /* 0x000fea0003800000 */
[----:B------:R-:W-:-:S13]  /*22b0*/  ISETP.NE.AND P1, PT, R81, 0x3, PT ;  /* 0x000000035100780c */ /* 0x000fda0003f25270 */
[----:B------:R-:W-:Y:S05]  /*22c0*/  @!P1 BRA `(.L_x_34) ;  /* 0x0000000000049947 */ /* 0x000fea0003800000 */
[----:B------:R-:W-:Y:S01]  /*22d0*/  BPT.TRAP 0x1 ;  /* 0x000000040000795c */ /* 0x000fe20000300000 */
.L_x_34:
[----:B------:R-:W-:Y:S01]  /*22e0*/  BSSY B0, `(.L_x_35) ;  /* 0x000000e000007945 */ /* 0x000fe20003800000 */
[----:B------:R-:W-:-:S03]  /*22f0*/  ISETP.GT.U32.AND P1, PT, R2, 0x1, PT ;  /* 0x000000010200780c */ /* 0x000fc60003f24070 */
[----:B------:R-:W-:Y:S10]  /*2300*/  @!P0 BRA `(.L_x_36) ;  /* 0x00000000002c8947 */ /* 0x000ff40003800000 */
[----:B------:R-:W-:-:S04]  /*2310*/  UISETP.LT.AND UP0, UPT, UR9, 0x1, UPT ;  /* 0x000000010900788c */ /* 0x000fc8000bf01270 */
[----:B------:R-:W-:-:S04]  /*2320*/  USEL UR8, UR9, 0x1, UP0 ;  /* 0x0000000109087887 */ /* 0x000fc80008000000 */
[----:B------:R-:W-:-:S04]  /*2330*/  UIADD3 UR8, UR5, UR9, -UR8 ;  /* 0x0000000905087290 */ /* 0x000fc8000fffe808 */
[----:B------:R-:W-:-:S04]  /*2340*/  UIMAD.WIDE.U32 UR6, UR8, -0x55555555, URZ ;  /* 0xaaaaaaab080678a5 */ /* 0x000fc8000f8e003f */
[----:B------:R-:W-:-:S04]  /*2350*/  USHF.R.U32.HI UR6, URZ, 0x1, UR7 ;  /* 0x000000013f067899 */ /* 0x000fc80008011607 */
[----:B------:R-:W-:-:S04]  /*2360*/  UIMAD UR8, UR6, -0x3, UR8 ;  /* 0xfffffffd060878a4 */ /* 0x000fc8000f8e0208 */
[----:B------:R-:W-:-:S04]  /*2370*/  ULEA UR8, UR8, UR10, 0x3 ;  /* 0x0000000a08087291 */ /* 0x000fc8000f8e183f */
[----:B------:R-:W-:-:S06]  /*2380*/  UIADD3 UR8, UR8, 0x18, URZ ;  /* 0x0000001808087890 */ /* 0x000fcc000fffe03f */
[----:B------:R-:W-:-:S05]  /*2390*/  IMAD.U32 R9, RZ, RZ, UR8 ;  /* 0x00000008ff097e24 */ /* 0x000fca000f8e00ff */
[----:B------:R-:W-:-:S04]  /*23a0*/  PRMT R8, R6, 0x654, R9 ;  /* 0x0000065406087816 */ /* 0x000fc80000000009 */
[----:B------:R0:W-:Y:S03]  /*23b0*/  SYNCS.ARRIVE.TRANS64.RED.A1T0 RZ, [R8+URZ], RZ ;  /* 0x000000ff08ff79a7 */ /* 0x0001e6000810043f */
.L_x_36:
[----:B------:R-:W-:Y:S05]  /*23c0*/  BSYNC B0 ;  /* 0x0000000000007941 */ /* 0x000fea0003800000 */
.L_x_35:
[----:B------:R-:W-:Y:S05]  /*23d0*/  @P1 BRA `(.L_x_33) ;  /* 0x0000000000041947 */ /* 0x000fea0003800000 */
[----:B------:R-:W-:Y:S01]  /*23e0*/  BPT.TRAP 0x1 ;  /* 0x000000040000795c */ /* 0x000fe20000300000 */
.L_x_33:
[----:B------:R-:W1:Y:S01]  /*23f0*/  LDC R22, c[0x0][0x288] ;  /* 0x0000a200ff167b82 */ /* 0x000e620000000800 */
[--C-:B0-----:R-:W-:Y:S01]  /*2400*/  SHF.R.U32.HI R8, RZ, 0x2, R0.reuse ;  /* 0x00000002ff087819 */ /* 0x101fe20000011600 */
[----:B------:R-:W-:Y:S01]  /*2410*/  IMAD.SHL.U32 R27, R12, 0x40, RZ ;  /* 0x000000400c1b7824 */ /* 0x000fe200078e00ff */
[----:B------:R-:W-:Y:S01]  /*2420*/  SHF.R.U32.HI R13, RZ, 0x7, R0 ;  /* 0x00000007ff0d7819 */ /* 0x000fe20000011600 */
[----:B------:R-:W-:Y:S01]  /*2430*/  UIADD3 UR5, UR9, UR5, URZ ;  /* 0x0000000509057290 */ /* 0x000fe2000fffe03f */
[----:B------:R-:W-:Y:S01]  /*2440*/  LOP3.LUT R9, R8, 0x7, RZ, 0xc0, !PT ;  /* 0x0000000708097812 */ /* 0x000fe200078ec0ff */
[C---:B------:R-:W-:Y:S01]  /*2450*/  IMAD.SHL.U32 R12, R0.reuse, 0x2, RZ ;  /* 0x00000002000c7824 */ /* 0x040fe200078e00ff */
[----:B------:R-:W-:Y:S01]  /*2460*/  LOP3.LUT R8, R13, 0x1, RZ, 0xc0, !PT ;  /* 0x000000010d087812 */ /* 0x000fe200078ec0ff */
[----:B------:R-:W-:Y:S01]  /*2470*/  UISETP.GT.U32.AND UP0, UPT, UR5, 0x2, UPT ;  /* 0x000000020500788c */ /* 0x000fe2000bf04070 */
[C---:B------:R-:W-:Y:S01]  /*2480*/  LOP3.LUT R13, R0.reuse, 0x3, RZ, 0xc0, !PT ;  /* 0x00000003000d7812 */ /* 0x040fe200078ec0ff */
[----:B------:R-:W-:Y:S01]  /*2490*/  ULDC UR12, c[0x0][0x284] ;  /* 0x0000a100000c7ab9 */ /* 0x000fe20000000800 */
[----:B------:R-:W-:Y:S01]  /*24a0*/  LOP3.LUT R10, R0, 0x60, RZ, 0xc0, !PT ;  /* 0x00000060000a7812 */ /* 0x000fe200078ec0ff */
[----:B------:R-:W-:Y:S01]  /*24b0*/  UISETP.LT.U32.AND UP0, UPT, UR9, 0x3, UP0 ;  /* 0x000000030900788c */ /* 0x000fe20008701070 */
[----:B------:R-:W-:Y:S01]  /*24c0*/  SHF.R.S32.HI R30, RZ, 0x1f, R71 ;  /* 0x0000001fff1e7819 */ /* 0x000fe20000011447 */
[----:B------:R-:W-:Y:S01]  /*24d0*/  UISETP.GE.U32.AND UP1, UPT, UR9, 0x3, UPT ;  /* 0x000000030900788c */ /* 0x000fe2000bf26070 */
[----:B------:R-:W-:Y:S01]  /*24e0*/  SHF.R.U32.HI R10, RZ, 0x1, R10 ;  /* 0x00000001ff0a7819 */ /* 0x000fe2000001160a */
[----:B------:R-:W-:Y:S01]  /*24f0*/  ULDC.64 UR10, c[0x0][0x5d0] ;  /* 0x00017400000a7ab9 */ /* 0x000fe20000000a00 */
[----:B------:R-:W-:Y:S01]  /*2500*/  LOP3.LUT R12, R27, 0x6, R12, 0xf8, !PT ;  /* 0x000000061b0c7812 */ /* 0x000fe200078ef80c */
[----:B------:R-:W-:Y:S01]  /*2510*/  UIMAD.WIDE.U32 UR6, UR5, -0x55555555, URZ ;  /* 0xaaaaaaab050678a5 */ /* 0x000fe2000f8e003f */
[--C-:B------:R-:W-:Y:S01]  /*2520*/  IADD3 R25, RZ, -R10, -R9.reuse ;  /* 0x8000000aff197210 */ /* 0x100fe20007ffe809 */
[----:B------:R-:W-:Y:S01]  /*2530*/  USEL UR8, URZ, 0x1, !UP0 ;  /* 0x000000013f087887 */ /* 0x000fe2000c000000 */
[----:B------:R-:W-:Y:S01]  /*2540*/  IMAD.SHL.U32 R24, R8, 0x40, RZ ;  /* 0x0000004008187824 */ /* 0x000fe200078e00ff */
[----:B------:R-:W-:Y:S01]  /*2550*/  USHF.R.U32.HI UR6, URZ, 0x1, UR7 ;  /* 0x000000013f067899 */ /* 0x000fe20008011607 */
[----:B------:R-:W-:Y:S01]  /*2560*/  IMAD.WIDE R28, R11, 0x80, RZ ;  /* 0x000000800b1c7825 */ /* 0x000fe200078e02ff */
[----:B-1----:R-:W-:Y:S01]  /*2570*/  ISETP.GE.AND P1, PT, R27, R22, PT ;  /* 0x000000161b00720c */ /* 0x002fe20003f26270 */
[----:B------:R-:W-:Y:S01]  /*2580*/  ULOP3.LUT UR4, UR4, UR8, URZ, 0x3c, !UPT ;  /* 0x0000000804047292 */ /* 0x000fe2000f8e3c3f */
[----:B------:R-:W-:Y:S01]  /*2590*/  LOP3.LUT R23, R24, 0x40, R9, 0xe2, !PT ;  /* 0x0000004018177812 */ /* 0x000fe200078ee209 */
[----:B------:R-:W-:Y:S01]  /*25a0*/  IMAD R26, R13, -0x2, R22 ;  /* 0xfffffffe0d1a7824 */ /* 0x000fe200078e0216 */
[----:B------:R-:W-:Y:S01]  /*25b0*/  SHF.R.S32.HI R13, RZ, 0x1f, R12 ;  /* 0x0000001fff0d7819 */ /* 0x000fe2000001140c */
[----:B------:R-:W-:Y:S01]  /*25c0*/  IMAD.SHL.U32 R22, R11, 0x80, RZ ;  /* 0x000000800b167824 */ /* 0x000fe200078e00ff */
[----:B------:R-:W-:Y:S01]  /*25d0*/  UIMAD UR5, UR6, -0x3, UR5 ;  /* 0xfffffffd060578a4 */ /* 0x000fe2000f8e0205 */
[----:B------:R-:W-:Y:S01]  /*25e0*/  IMAD R25, R8, -0x40, R25 ;  /* 0xffffffc008197824 */ /* 0x000fe200078e0219 */
[----:B------:R-:W-:Y:S01]  /*25f0*/  @UP1 ULOP3.LUT UR4, UR4, 0x1, UR6, 0x78, !UPT ;  /* 0x0000000104041892 */ /* 0x000fe2000f8e7806 */
[----:B------:R-:W-:Y:S01]  /*2600*/  IMAD R8, R30, UR10, RZ ;  /* 0x0000000a1e087c24 */ /* 0x000fe2000f8e02ff */
[----:B------:R-:W-:Y:S01]  /*2610*/  ISETP.GE.OR P1, PT, R22, UR12, P1 ;  /* 0x0000000c16007c0c */ /* 0x000fe20008f26670 */
[----:B------:R-:W-:Y:S01]  /*2620*/  IMAD.IADD R26, R26, 0x1, -R27 ;  /* 0x000000011a1a7824 */ /* 0x000fe200078e0a1b */
[----:B------:R-:W-:Y:S01]  /*2630*/  IADD3 R25, -R22, UR12, R25 ;  /* 0x0000000c16197c10 */ /* 0x000fe2000fffe119 */
[C---:B------:R-:W-:Y:S01]  /*2640*/  IMAD R11, R71.reuse, UR11, R8 ;  /* 0x0000000b470b7c24 */ /* 0x040fe2000f8e0208 */
[----:B------:R-:W-:Y:S01]  /*2650*/  LOP3.LUT R31, R28, R23, R10, 0xfe, !PT ;  /* 0x000000171c1f7212 */ /* 0x000fe200078efe0a */
[----:B------:R-:W-:-:S04]  /*2660*/  IMAD.WIDE.U32 R8, R71, UR10, R12 ;  /* 0x0000000a47087c25 */ /* 0x000fc8000f8e000c */
[----:B------:R-:W-:Y:S02]  /*2670*/  IMAD.IADD R9, R9, 0x1, R11 ;  /* 0x0000000109097824 */ /* 0x000fe400078e020b */
[----:B------:R-:W-:Y:S02]  /*2680*/  IMAD.MOV.U32 R24, RZ, RZ, -0x1 ;  /* 0xffffffffff187424 */ /* 0x000fe400078e00ff */
[----:B------:R-:W-:Y:S05]  /*2690*/  @P1 BRA `(.L_x_37) ;  /* 0x0000002400941947 */ /* 0x000fea0003800000 */
[----:B------:R-:W0:Y:S01]  /*26a0*/  LDC.64 R22, c[0x0][0x5c8] ;  /* 0x00017200ff167b82 */ /* 0x000e220000000a00 */
[----:B------:R-:W-:Y:S01]  /*26b0*/  ULDC.64 UR6, c[0x0][0x5c0] ;  /* 0x0001700000067ab9 */ /* 0x000fe20000000a00 */
[----:B------:R-:W-:Y:S01]  /*26c0*/  BSSY B0, `(.L_x_37) ;  /* 0x0000262000007945 */ /* 0x000fe20003800000 */
[-C--:B0-----:R-:W-:Y:S02]  /*26d0*/  IMAD R10, R29, R22.reuse, RZ ;  /* 0x000000161d0a7224 */ /* 0x081fe400078e02ff */
[----:B------:R-:W-:-:S04]  /*26e0*/  IMAD.WIDE.U32 R8, R31, R22, R8 ;  /* 0x000000161f087225 */ /* 0x000fc800078e0008 */
[----:B------:R-:W-:Y:S01]  /*26f0*/  IMAD R11, R31, R23, R10 ;  /* 0x000000171f0b7224 */ /* 0x000fe200078e020a */
[----:B------:R-:W-:Y:S02]  /*2700*/  LEA R10, P1, R22, R8, 0x3 ;  /* 0x00000008160a7211 */ /* 0x000fe400078218ff */
[----:B------:R-:W-:Y:S01]  /*2710*/  IADD3 R8, P2, R8, UR6, RZ ;  /* 0x0000000608087c10 */ /* 0x000fe2000ff5e0ff */
[----:B------:R-:W-:Y:S01]  /*2720*/  IMAD.IADD R9, R9, 0x1, R11 ;  /* 0x0000000109097824 */ /* 0x000fe200078e020b */
[----:B------:R-:W-:-:S04]  /*2730*/  IADD3 R10, P3, R10, UR6, RZ ;  /* 0x000000060a0a7c10 */ /* 0x000fc8000ff7e0ff */
[----:B------:R-:W-:Y:S02]  /*2740*/  LEA.HI.X R11, R22, R9, R23, 0x3, P1 ;  /* 0x00000009160b7211 */ /* 0x000fe400008f1c17 */
[----:B---3-5:R-:W-:Y:S02]  /*2750*/  FSETP.NEU.AND P1, PT, R7, RZ, PT ;  /* 0x000000ff0700720b */ /* 0x028fe40003f2d000 */
[----:B------:R-:W-:Y:S02]  /*2760*/  IADD3.X R9, R9, UR7, RZ, P2, !PT ;  /* 0x0000000709097c10 */ /* 0x000fe400097fe4ff */
[----:B------:R-:W-:-:S09]  /*2770*/  IADD3.X R11, R11, UR7, RZ, P3, !PT ;  /* 0x000000070b0b7c10 */ /* 0x000fd20009ffe4ff */
[----:B------:R-:W-:Y:S05]  /*2780*/  @!P1 BRA `(.L_x_38) ;  /* 0x0000001c00149947 */ /* 0x000fea0003800000 */
[----:B------:R-:W-:Y:S01]  /*2790*/  ULDC.64 UR6, c[0x0][0x5b8] ;  /* 0x00016e0000067ab9 */ /* 0x000fe20000000a00 */
[----:B------:R-:W-:Y:S01]  /*27a0*/  ISETP.GE.AND P2, PT, R26, 0x1, PT ;  /* 0x000000011a00780c */ /* 0x000fe20003f46270 */
[----:B------:R-:W-:Y:S01]  /*27b0*/  IMAD R30, R30, UR6, RZ ;  /* 0x000000061e1e7c24 */ /* 0x000fe2000f8e02ff */
[----:B------:R-:W-:Y:S01]  /*27c0*/  ULDC.64 UR10, c[0x0][0x5a8] ;  /* 0x00016a00000a7ab9 */ /* 0x000fe20000000a00 */
[----:B------:R-:W-:Y:S01]  /*27d0*/  IMAD.WIDE.U32 R22, R71, UR6, R12 ;  /* 0x0000000647167c25 */ /* 0x000fe2000f8e000c */
[----:B------:R-:W-:Y:S01]  /*27e0*/  ISETP.LT.OR P5, PT, R25, 0x1, !P2 ;  /* 0x000000011900780c */ /* 0x000fe200057a1670 */
[----:B------:R-:W-:Y:S02]  /*27f0*/  BSSY B1, `(.L_x_39) ;  /* 0x000000c000017945 */ /* 0x000fe40003800000 */
[----:B------:R-:W-:Y:S01]  /*2800*/  IMAD R71, R71, UR7, R30 ;  /* 0x0000000747477c24 */ /* 0x000fe2000f8e021e */
[----:B------:R-:W-:Y:S02]  /*2810*/  ULDC.64 UR6, c[0x0][0x5b0] ;  /* 0x00016c0000067ab9 */ /* 0x000fe40000000a00 */
[----:B------:R-:W-:-:S02]  /*2820*/  IMAD R27, R29, UR6, RZ ;  /* 0x000000061d1b7c24 */ /* 0x000fc4000f8e02ff */
[----:B------:R-:W-:Y:S02]  /*2830*/  IMAD.IADD R23, R23, 0x1, R71 ;  /* 0x0000000117177824 */ /* 0x000fe400078e0247 */
[C---:B------:R-:W-:Y:S02]  /*2840*/  IMAD R27, R31.reuse, UR7, R27 ;  /* 0x000000071f1b7c24 */ /* 0x040fe4000f8e021b */
[----:B------:R-:W-:-:S03]  /*2850*/  IMAD.WIDE.U32 R12, R31, UR6, R22 ;  /* 0x000000061f0c7c25 */ /* 0x000fc6000f8e0016 */
[----:B------:R-:W-:-:S04]  /*2860*/  IADD3 R12, P1, R12, UR10, RZ ;  /* 0x0000000a0c0c7c10 */ /* 0x000fc8000ff3e0ff */
[--C-:B------:R-:W-:Y:S02]  /*2870*/  IADD3.X R13, R13, UR11, R27.reuse, P1, !PT ;  /* 0x0000000b0d0d7c10 */ /* 0x100fe40008ffe41b */
[----:B------:R-:W-:Y:S01]  /*2880*/  PRMT R27, RZ, 0x7610, R27 ;  /* 0x00007610ff1b7816 */ /* 0x000fe2000000001b */
[----:B------:R-:W-:Y:S06]  /*2890*/  @P5 BRA `(.L_x_40) ;  /* 0x0000000000045947 */ /* 0x000fec0003800000 */
[----:B------:R0:W5:Y:S02]  /*28a0*/  LDG.E.U8 R27, desc[UR18][R12.64] ;  /* 0x000000120c1b7981 */ /* 0x000164000c1e1100 */
.L_x_40:
[----:B------:R-:W-:Y:S05]  /*28b0*/  BSYNC B1 ;  /* 0x0000000000017941 */ /* 0x000fea0003800000 */
.L_x_39:
[----:B-----5:R-:W-:Y:S01]  /*28c0*/  LOP3.LUT R27, R27, 0xff, RZ, 0xc0, !PT ;  /* 0x000000ff1b1b7812 */ /* 0x020fe200078ec0ff */
[----:B------:R-:W-:Y:S01]  /*28d0*/  BSSY B1, `(.L_x_41) ;  /* 0x000000c000017945 */ /* 0x000fe20003800000 */
[----:B------:R-:W-:Y:S02]  /*28e0*/  ISETP.GE.AND P1, PT, R26, 0x2, PT ;  /* 0x000000021a00780c */ /* 0x000fe40003f26270 */
[----:B------:R-:W-:Y:S02]  /*28f0*/  F2FP.F16.E5M2.UNPACK_B R27, R27 ;  /* 0x0000001bff1b723e */ /* 0x000fe400020004ff */
[----:B------:R-:W-:-:S03]  /*2900*/  ISETP.LT.OR P3, PT, R25, 0x1, !P1 ;  /* 0x000000011900780c */ /* 0x000fc60004f61670 */
[----:B------:R-:W-:Y:S01]  /*2910*/  HADD2.F32 R30, -RZ, R27.H0_H0 ;  /* 0x2000001bff1e7230 */ /* 0x000fe20000004100 */
[----:B------:R-:W-:-:S04]  /*2920*/  PRMT R27, RZ, 0x7610, R27 ;  /* 0x00007610ff1b7816 */ /* 0x000fc8000000001b */
[----:B------:R-:W-:-:S04]  /*2930*/  FMUL R30, R30, R7 ;  /* 0x000000071e1e7220 */ /* 0x000fc80000400000 */
[----:B--2---:R-:W-:-:S05]  /*2940*/  FFMA R30, R79, R3, R30 ;  /* 0x000000034f1e7223 */ /* 0x004fca000000001e */
[----:B------:R-:W-:-:S05]  /*2950*/  F2FP.SATFINITE.E5M2.F32.PACK_AB_MERGE_C R33, RZ, R30, RZ ;  /* 0x0000001eff21723e */ /* 0x000fca00048060ff */
[----:B------:R1:W-:Y:S01]  /*2960*/  @!P5 STG.E.U8 desc[UR18][R8.64], R33 ;  /* 0x000000210800d986 */ /* 0x0003e2000c101112 */
[----:B------:R-:W-:Y:S05]  /*2970*/  @P3 BRA `(.L_x_42) ;  /* 0x0000000000043947 */ /* 0x000fea0003800000 */
[----:B------:R2:W5:Y:S02]  /*2980*/  LDG.E.U8 R27, desc[UR18][R12.64+0x1] ;  /* 0x000001120c1b7981 */ /* 0x000564000c1e1100 */
.L_x_42:
[----:B------:R-:W-:Y:S05]  /*2990*/  BSYNC B1 ;  /* 0x0000000000017941 */ /* 0x000fea0003800000 */
.L_x_41:
[----:B-----5:R-:W-:Y:S01]  /*29a0*/  LOP3.LUT R27, R27, 0xff, RZ, 0xc0, !PT ;  /* 0x000000ff1b1b7812 */ /* 0x020fe200078ec0ff */
[----:B------:R-:W-:Y:S01]  /*29b0*/  BSSY B1, `(.L_x_43) ;  /* 0x0000012000017945 */ /* 0x000fe20003800000 */
[----:B------:R-:W-:Y:S02]  /*29c0*/  IADD3 R31, P5, R31, 0x8, RZ ;  /* 0x000000081f1f7810 */ /* 0x000fe40007fbe0ff */
[----:B------:R-:W-:Y:S02]  /*29d0*/  F2FP.F16.E5M2.UNPACK_B R27, R27 ;  /* 0x0000001bff1b723e */ /* 0x000fe400020004ff */
[----:B------:R-:W-:Y:S01]  /*29e0*/  ISETP.LT.OR P2, PT, R25, 0x9, !P2 ;  /* 0x000000091900780c */ /* 0x000fe20005741670 */
[----:B------:R-:W-:Y:S02]  /*29f0*/  IMAD.X R29, RZ, RZ, R29, P5 ;  /* 0x000000ffff1d7224 */ /* 0x000fe400028e061d */
[----:B------:R-:W-:Y:S02]  /*2a00*/  HADD2.F32 R28, -RZ, R27.H0_H0 ;  /* 0x2000001bff1c7230 */ /* 0x000fe40000004100 */
[----:B------:R-:W-:-:S04]  /*2a10*/  IMAD.WIDE.U32 R22, R31, UR6, R22 ;  /* 0x000000061f167c25 */ /* 0x000fc8000f8e0016 */
[----:B------:R-:W-:Y:S01]  /*2a20*/  FMUL R27, R28, R7 ;  /* 0x000000071c1b7220 */ /* 0x000fe20000400000 */
[----:B------:R-:W-:Y:S01]  /*2a30*/  IMAD R28, R29, UR6, RZ ;  /* 0x000000061d1c7c24 */ /* 0x000fe2000f8e02ff */
[----:B------:R-:W-:Y:S02]  /*2a40*/  IADD3 R22, P5, R22, UR10, RZ ;  /* 0x0000000a16167c10 */ /* 0x000fe4000ffbe0ff */
[----:B------:R-:W-:Y:S01]  /*2a50*/  FFMA R27, R80, R3, R27 ;  /* 0x00000003501b7223 */ /* 0x000fe2000000001b */
[----:B------:R-:W-:-:S04]  /*2a60*/  IMAD R31, R31, UR7, R28 ;  /* 0x000000071f1f7c24 */ /* 0x000fc8000f8e021c */
[----:B------:R-:W-:Y:S02]  /*2a70*/  F2FP.SATFINITE.E5M2.F32.PACK_AB_MERGE_C R29, RZ, R27, RZ ;  /* 0x0000001bff1d723e */ /* 0x000fe400048060ff */
[----:B------:R-:W-:Y:S02]  /*2a80*/  IADD3.X R23, R23, UR11, R31, P5, !PT ;  /* 0x0000000b17177c10 */ /* 0x000fe4000affe41f */
[----:B------:R-:W-:Y:S01]  /*2a90*/  PRMT R27, RZ, 0x7610, R27 ;  /* 0x00007610ff1b7816 */ /* 0x000fe2000000001b */
[----:B------:R3:W-:Y:S01]  /*2aa0*/  @!P3 STG.E.U8 desc[UR18][R8.64+0x1], R29 ;  /* 0x0000011d0800b986 */ /* 0x0007e2000c101112 */
[----:B------:R-:W-:Y:S05]  /*2ab0*/  @P2 BRA `(.L_x_44) ;  /* 0x0000000000042947 */ /* 0x000fea0003800000 */
[----:B------:R4:W5:Y:S02]  /*2ac0*/  LDG.E.U8 R27, desc[UR18][R22.64] ;  /* 0x00000012161b7981 */ /* 0x000964000c1e1100 */
.L_x_44:
[----:B------:R-:W-:Y:S05]  /*2ad0*/  BSYNC B1 ;  /* 0x0000000000017941 */ /* 0x000fea0003800000 */
.L_x_43:
[----:B-----5:R-:W-:Y:S01]  /*2ae0*/  LOP3.LUT R27, R27, 0xff, RZ, 0xc0, !PT ;  /* 0x000000ff1b1b7812 */ /* 0x020fe200078ec0ff */
[----:B------:R-:W-:Y:S01]  /*2af0*/  BSSY B1, `(.L_x_45) ;  /* 0x000000b000017945 */ /* 0x000fe20003800000 */
[----:B------:R-:W-:Y:S02]  /*2b00*/  ISETP.LT.OR P1, PT, R25, 0x9, !P1 ;  /* 0x000000091900780c */ /* 0x000fe40004f21670 */
[----:B------:R-:W-:-:S05]  /*2b10*/  F2FP.F16.E5M2.UNPACK_B R27, R27 ;  /* 0x0000001bff1b723e */ /* 0x000fca00020004ff */
[----:B------:R-:W-:Y:S01]  /*2b20*/  HADD2.F32 R28, -RZ, R27.H0_H0 ;  /* 0x2000001bff1c7230 */ /* 0x000fe20000004100 */
[----:B------:R-:W-:-:S04]  /*2b30*/  PRMT R27, RZ, 0x7610, R27 ;  /* 0x00007610ff1b7816 */ /* 0x000fc8000000001b */
[----:B------:R-:W-:-:S04]  /*2b40*/  FMUL R28, R28, R7 ;  /* 0x000000071c1c7220 */ /* 0x000fc80000400000 */
[----:B------:R-:W-:-:S05]  /*2b50*/  FFMA R28, R77, R3, R28 ;  /* 0x000000034d1c7223 */ /* 0x000fca000000001c */
[----:B---3--:R-:W-:-:S05]  /*2b60*/  F2FP.SATFINITE.E5M2.F32.PACK_AB_MERGE_C R29, RZ, R28, RZ ;  /* 0x0000001cff1d723e */ /* 0x008fca00048060ff */
[----:B------:R3:W-:Y:S01]  /*2b70*/  @!P2 STG.E.U8 desc[UR18][R10.64], R29 ;  /* 0x0000001d0a00a986 */ /* 0x0007e2000c101112 */
[----:B------:R-:W-:Y:S05]  /*2b80*/  @P1 BRA `(.L_x_46) ;  /* 0x0000000000041947 */ /* 0x000fea0003800000 */
[----:B------:R0:W5:Y:S02]  /*2b90*/  LDG.E.U8 R27, desc[UR18][R22.64+0x1] ;  /* 0x00000112161b7981 */ /* 0x000164000c1e1100 */
.L_x_46:
[----:B------:R-:W-:Y:S05]  /*2ba0*/  BSYNC B1 ;  /* 0x0000000000017941 */ /* 0x000fea0003800000 */
.L_x_45:
[----:B-----5:R-:W-:Y:S01]  /*2bb0*/  LOP3.LUT R27, R27, 0xff, RZ, 0xc0, !PT ;  /* 0x000000ff1b1b7812 */ /* 0x020fe200078ec0ff */
[----:B------:R-:W-:Y:S01]  /*2bc0*/  BSSY B1, `(.L_x_47) ;  /* 0x000000c000017945 */ /* 0x000fe20003800000 */
[----:B------:R-:W-:Y:S02]  /*2bd0*/  ISETP.GE.AND P2, PT, R26, 0x9, PT ;  /* 0x000000091a00780c */ /* 0x000fe40003f46270 */
[----:B------:R-:W-:Y:S02]  /*2be0*/  F2FP.F16.E5M2.UNPACK_B R27, R27 ;  /* 0x0000001bff1b723e */ /* 0x000fe400020004ff */
[----:B------:R-:W-:-:S03]  /*2bf0*/  ISETP.LT.OR P3, PT, R25, 0x1, !P2 ;  /* 0x000000011900780c */ /* 0x000fc60005761670 */
[----:B------:R-:W-:-:S05]  /*2c00*/  HADD2.F32 R28, -RZ, R27.H0_H0 ;  /* 0x2000001bff1c7230 */ /* 0x000fca0000004100 */
[----:B------:R-:W-:-:S04]  /*2c10*/  FMUL R27, R28, R7 ;  /* 0x000000071c1b7220 */ /* 0x000fc80000400000 */
[----:B------:R-:W-:-:S05]  /*2c20*/  FFMA R27, R78, R3, R27 ;  /* 0x000000034e1b7223 */ /* 0x000fca000000001b */
[----:B---3--:R-:W-:Y:S02]  /*2c30*/  F2FP.SATFINITE.E5M2.F32.PACK_AB_MERGE_C R29, RZ, R27, RZ ;  /* 0x0000001bff1d723e */ /* 0x008fe400048060ff */
[----:B------:R-:W-:-:S03]  /*2c40*/  PRMT R27, RZ, 0x7610, R27 ;  /* 0x00007610ff1b7816 */ /* 0x000fc6000000001b */
[----:B------:R3:W-:Y:S01]  /*2c50*/  @!P1 STG.E.U8 desc[UR18][R10.64+0x1], R29 ;  /* 0x0000011d0a009986 */ /* 0x0007e2000c101112 */
[----:B------:R-:W-:Y:S05]  /*2c60*/  @P3 BRA `(.L_x_48) ;  /* 0x0000000000043947 */ /* 0x000fea0003800000 */
[----:B------:R0:W5:Y:S02]  /*2c70*/  LDG.E.U8 R27, desc[UR18][R12.64+0x8] ;  /* 0x000008120c1b7981 */ /* 0x000164000c1e1100 */
.L_x_48:
[----:B------:R-:W-:Y:S05]  /*2c80*/  BSYNC B1 ;  /* 0x0000000000017941 */ /* 0x000fea0003800000 */
.L_x_47:
        /* <DEDUP_REMOVED lines=13> */
.L_x_50:
[----:B------:R-:W-:Y:S05]  /*2d60*/  BSYNC B1 ;  /* 0x0000000000017941 */ /* 0x000fea0003800000 */
.L_x_49:
[----:B-----5:R-:W-:Y:S01]  /*2d70*/  LOP3.LUT R27, R27, 0xff, RZ, 0xc0, !PT ;  /* 0x000000ff1b1b7812 */ /* 0x020fe200078ec0ff */
[----:B------:R-:W-:Y:S01]  /*2d80*/  BSSY B1, `(.L_x_51) ;  /* 0x000000b000017945 */ /* 0x000fe20003800000 */
[----:B------:R-:W-:Y:S02]  /*2d90*/  ISETP.LT.OR P2, PT, R25, 0x9, !P2 ;  /* 0x000000091900780c */ /* 0x000fe40005741670 */
[----:B------:R-:W-:-:S05]  /*2da0*/  F2FP.F16.E5M2.UNPACK_B R27, R27 ;  /* 0x0000001bff1b723e */ /* 0x000fca00020004ff */
        /* <DEDUP_REMOVED lines=8> */
.L_x_52:
[----:B------:R-:W-:Y:S05]  /*2e30*/  BSYNC B1 ;  /* 0x0000000000017941 */ /* 0x000fea0003800000 */
.L_x_51:
        /* <DEDUP_REMOVED lines=12> */
.L_x_54:
[----:B------:R-:W-:Y:S05]  /*2f00*/  BSYNC B1 ;  /* 0x0000000000017941 */ /* 0x000fea0003800000 */
.L_x_53:
        /* <DEDUP_REMOVED lines=13> */
.L_x_56:
[----:B------:R-:W-:Y:S05]  /*2fe0*/  BSYNC B1 ;  /* 0x0000000000017941 */ /* 0x000fea0003800000 */
.L_x_55:
        /* <DEDUP_REMOVED lines=13> */
.L_x_58:
[----:B------:R-:W-:Y:S05]  /*30c0*/  BSYNC B1 ;  /* 0x0000000000017941 */ /* 0x000fea0003800000 */
.L_x_57:
        /* <DEDUP_REMOVED lines=12> */
.L_x_60:
[----:B------:R-:W-:Y:S05]  /*3190*/  BSYNC B1 ;  /* 0x0000000000017941 */ /* 0x000fea0003800000 */
.L_x_59:
        /* <DEDUP_REMOVED lines=12> */
.L_x_62:
[----:B------:R-:W-:Y:S05]  /*3260*/  BSYNC B1 ;  /* 0x0000000000017941 */ /* 0x000fea0003800000 */
.L_x_61:
        /* <DEDUP_REMOVED lines=13> */
.L_x_64:
[----:B------:R-:W-:Y:S05]  /*3340*/  BSYNC B1 ;  /* 0x0000000000017941 */ /* 0x000fea0003800000 */
.L_x_63:
        /* <DEDUP_REMOVED lines=13> */
.L_x_66:
[----:B------:R-:W-:Y:S05]  /*3420*/  BSYNC B1 ;  /* 0x0000000000017941 */ /* 0x000fea0003800000 */
.L_x_65:
        /* <DEDUP_REMOVED lines=12> */
.L_x_68:
[----:B------:R-:W-:Y:S05]  /*34f0*/  BSYNC B1 ;  /* 0x0000000000017941 */ /* 0x000fea0003800000 */
.L_x_67:
        /* <DEDUP_REMOVED lines=12> */
.L_x_70:
[----:B------:R-:W-:Y:S05]  /*35c0*/  BSYNC B1 ;  /* 0x0000000000017941 */ /* 0x000fea0003800000 */
.L_x_69:
        /* <DEDUP_REMOVED lines=13> */
.L_x_72:
[----:B------:R-:W-:Y:S05]  /*36a0*/  BSYNC B1 ;  /* 0x0000000000017941 */ /* 0x000fea0003800000 */
.L_x_71:
        /* <DEDUP_REMOVED lines=13> */
.L_x_74:
[----:B------:R-:W-:Y:S05]  /*3780*/  BSYNC B1 ;  /* 0x0000000000017941 */ /* 0x000fea0003800000 */
.L_x_73:
        /* <DEDUP_REMOVED lines=12> */
.L_x_76:
[----:B------:R-:W-:Y:S05]  /*3850*/  BSYNC B1 ;  /* 0x0000000000017941 */ /* 0x000fea0003800000 */
.L_x_75:
        /* <DEDUP_REMOVED lines=12> */
.L_x_78:
[----:B------:R-:W-:Y:S05]  /*3920*/  BSYNC B1 ;  /* 0x0000000000017941 */ /* 0x000fea0003800000 */
.L_x_77:
        /* <DEDUP_REMOVED lines=13> */
.L_x_80:
[----:B------:R-:W-:Y:S05]  /*3a00*/  BSYNC B1 ;  /* 0x0000000000017941 */ /* 0x000fea0003800000 */
.L_x_79:
        /* <DEDUP_REMOVED lines=13> */
.L_x_82:
[----:B------:R-:W-:Y:S05]  /*3ae0*/  BSYNC B1 ;  /* 0x0000000000017941 */ /* 0x000fea0003800000 */
.L_x_81:
        /* <DEDUP_REMOVED lines=12> */
.L_x_84:
[----:B------:R-:W-:Y:S05]  /*3bb0*/  BSYNC B1 ;  /* 0x0000000000017941 */ /* 0x000fea0003800000 */
.L_x_83:
        /* <DEDUP_REMOVED lines=12> */
.L_x_86:
[----:B------:R-:W-:Y:S05]  /*3c80*/  BSYNC B1 ;  /* 0x0000000000017941 */ /* 0x000fea0003800000 */
.L_x_85:
        /* <DEDUP_REMOVED lines=13> */
.L_x_88:
[----:B------:R-:W-:Y:S05]  /*3d60*/  BSYNC B1 ;  /* 0x0000000000017941 */ /* 0x000fea0003800000 */
.L_x_87:
[----:B-----5:R-:W-:Y:S01]  /*3d70*/  LOP3.LUT R27, R27, 0xff, RZ, 0xc0, !PT ;  /* 0x000000ff1b1b7812 */ /* 0x020fe200078ec0ff */
[----:B------:R-:W-:Y:S01]  /*3d80*/  BSSY B1, `(.L_x_89) ;  /* 0x000000c000017945 */ /* 0x000fe20003800000 */
[----:B------:R-:W-:Y:S02]  /*3d90*/  ISETP.GE.AND P1, PT, R26, 0x32, PT ;  /* 0x000000321a00780c */ /* 0x000fe40003f26270 */
[----:B------:R-:W-:Y:S02]  /*3da0*/  F2FP.F16.E5M2.UNPACK_B R27, R27 ;  /* 0x0000001bff1b723e */ /* 0x000fe400020004ff */
[----:B------:R-:W-:-:S03]  /*3db0*/  ISETP.LT.OR P5, PT, R25, 0x1, !P1 ;  /* 0x000000011900780c */ /* 0x000fc60004fa1670 */
[----:B------:R-:W-:-:S05]  /*3dc0*/  HADD2.F32 R28, -RZ, R27.H0_H0 ;  /* 0x2000001bff1c7230 */ /* 0x000fca0000004100 */
[----:B------:R-:W-:-:S04]  /*3dd0*/  FMUL R28, R28, R7 ;  /* 0x000000071c1c7220 */ /* 0x000fc80000400000 */
[----:B------:R-:W-:Y:S01]  /*3de0*/  FFMA R28, R21, R3, R28 ;  /* 0x00000003151c7223 */ /* 0x000fe2000000001c */
[----:B------:R-:W-:-:S04]  /*3df0*/  PRMT R21, RZ, 0x7610, R21 ;  /* 0x00007610ff157816 */ /* 0x000fc80000000015 */
[----:B------:R-:W-:-:S05]  /*3e00*/  F2FP.SATFINITE.E5M2.F32.PACK_AB_MERGE_C R27, RZ, R28, RZ ;  /* 0x0000001cff1b723e */ /* 0x000fca00048060ff */
[----:B------:R0:W-:Y:S01]  /*3e10*/  @!P3 STG.E.U8 desc[UR18][R8.64+0x30], R27 ;  /* 0x0000301b0800b986 */ /* 0x0001e2000c101112 */
[----:B------:R-:W-:Y:S05]  /*3e20*/  @P5 BRA `(.L_x_90) ;  /* 0x0000000000045947 */ /* 0x000fea0003800000 */
[----:B------:R0:W5:Y:S02]  /*3e30*/  LDG.E.U8 R21, desc[UR18][R12.64+0x31] ;  /* 0x000031120c157981 */ /* 0x000164000c1e1100 */
.L_x_90:
[----:B------:R-:W-:Y:S05]  /*3e40*/  BSYNC B1 ;  /* 0x0000000000017941 */ /* 0x000fea0003800000 */
.L_x_89:
[----:B-----5:R-:W-:Y:S01]  /*3e50*/  LOP3.LUT R21, R21, 0xff, RZ, 0xc0, !PT ;  /* 0x000000ff15157812 */ /* 0x020fe200078ec0ff */
[----:B------:R-:W-:Y:S01]  /*3e60*/  BSSY B1, `(.L_x_91) ;  /* 0x000000b000017945 */ /* 0x000fe20003800000 */
[----:B------:R-:W-:Y:S02]  /*3e70*/  ISETP.LT.OR P2, PT, R25, 0x9, !P2 ;  /* 0x000000091900780c */ /* 0x000fe40005741670 */
[----:B------:R-:W-:-:S05]  /*3e80*/  F2FP.F16.E5M2.UNPACK_B R21, R21 ;  /* 0x00000015ff15723e */ /* 0x000fca00020004ff */
        /* <DEDUP_REMOVED lines=8> */
.L_x_92:
[----:B------:R-:W-:Y:S05]  /*3f10*/  BSYNC B1 ;  /* 0x0000000000017941 */ /* 0x000fea0003800000 */
.L_x_91:
        /* <DEDUP_REMOVED lines=8> */
[----:B0-----:R-:W-:-:S05]  /*3fa0*/  F2FP.SATFINITE.E5M2.F32.PACK_AB_MERGE_C R21, RZ, R20, RZ ;  /* 0x00000014ff15723e */ /* 0x001fca00048060ff */
[----:B------:R0:W-:Y:S01]  /*3fb0*/  @!P2 STG.E.U8 desc[UR18][R10.64+0x30], R21 ;  /* 0x000030150a00a986 */ /* 0x0001e2000c101112 */
[----:B------:R-:W-:Y:S05]  /*3fc0*/  @P1 BRA `(.L_x_94) ;  /* 0x0000000000041947 */ /* 0x000fea0003800000 */
[----:B------:R0:W5:Y:S02]  /*3fd0*/  LDG.E.U8 R19, desc[UR18][R22.64+0x31] ;  /* 0x0000311216137981 */ /* 0x000164000c1e1100 */
.L_x_94:
[----:B------:R-:W-:Y:S05]  /*3fe0*/  BSYNC B1 ;  /* 0x0000000000017941 */ /* 0x000fea0003800000 */
.L_x_93:
        /* <DEDUP_REMOVED lines=13> */
.L_x_96:
[----:B------:R-:W-:Y:S05]  /*40c0*/  BSYNC B1 ;  /* 0x0000000000017941 */ /* 0x000fea0003800000 */
.L_x_95:
        /* <DEDUP_REMOVED lines=13> */
.L_x_98:
[----:B------:R-:W-:Y:S05]  /*41a0*/  BSYNC B1 ;  /* 0x0000000000017941 */ /* 0x000fea0003800000 */
.L_x_97:
[----:B-----5:R-:W-:Y:S01]  /*41b0*/  LOP3.LUT R17, R17, 0xff, RZ, 0xc0, !PT ;  /* 0x000000ff11117812 */ /* 0x020fe200078ec0ff */
[----:B------:R-:W-:Y:S01]  /*41c0*/  BSSY B1, `(.L_x_99) ;  /* 0x000000b000017945 */ /* 0x000fe20003800000 */
[----:B------:R-:W-:Y:S02]  /*41d0*/  ISETP.LT.OR P2, PT, R25, 0x9, !P2 ;  /* 0x000000091900780c */ /* 0x000fe40005741670 */
[----:B------:R-:W-:-:S05]  /*41e0*/  F2FP.F16.E5M2.UNPACK_B R17, R17 ;  /* 0x00000011ff11723e */ /* 0x000fca00020004ff */
[----:B0-2---:R-:W-:-:S05]  /*41f0*/  HADD2.F32 R12, -RZ, R17.H0_H0 ;  /* 0x20000011ff0c7230 */ /* 0x005fca0000004100 */
[----:B------:R-:W-:Y:S01]  /*4200*/  FMUL R13, R12, R7 ;  /* 0x000000070c0d7220 */ /* 0x000fe20000400000 */
[----:B------:R-:W-:-:S03]  /*4210*/  PRMT R12, RZ, 0x7610, R12 ;  /* 0x00007610ff0c7816 */ /* 0x000fc6000000000c */
[----:B------:R-:W-:-:S05]  /*4220*/  FFMA R13, R16, R3, R13 ;  /* 0x00000003100d7223 */ /* 0x000fca000000000d */
[----:B------:R-:W-:-:S05]  /*4230*/  F2FP.SATFINITE.E5M2.F32.PACK_AB_MERGE_C R13, RZ, R13, RZ ;  /* 0x0000000dff0d723e */ /* 0x000fca00048060ff */
[----:B------:R0:W-:Y:S01]  /*4240*/  @!P5 STG.E.U8 desc[UR18][R8.64+0x39], R13 ;  /* 0x0000390d0800d986 */ /* 0x0001e2000c101112 */
[----:B------:R-:W-:Y:S05]  /*4250*/  @P2 BRA `(.L_x_100) ;  /* 0x0000000000042947 */ /* 0x000fea0003800000 */
[----:B------:R2:W5:Y:S02]  /*4260*/  LDG.E.U8 R12, desc[UR18][R22.64+0x38] ;  /* 0x00003812160c7981 */ /* 0x000564000c1e1100 */
.L_x_100:
[----:B------:R-:W-:Y:S05]  /*4270*/  BSYNC B1 ;  /* 0x0000000000017941 */ /* 0x000fea0003800000 */
.L_x_99:
[----:B-----5:R-:W-:Y:S01]  /*4280*/  LOP3.LUT R12, R12, 0xff, RZ, 0xc0, !PT ;  /* 0x000000ff0c0c7812 */ /* 0x020fe200078ec0ff */
[----:B------:R-:W-:Y:S01]  /*4290*/  BSSY B1, `(.L_x_101) ;  /* 0x000000b000017945 */ /* 0x000fe20003800000 */
[----:B------:R-:W-:Y:S02]  /*42a0*/  ISETP.LT.OR P1, PT, R25, 0x9, !P1 ;  /* 0x000000091900780c */ /* 0x000fe40004f21670 */
[----:B------:R-:W-:Y:S02]  /*42b0*/  F2FP.F16.E5M2.UNPACK_B R12, R12 ;  /* 0x0000000cff0c723e */ /* 0x000fe400020004ff */
[----:B01----:R-:W-:-:S03]  /*42c0*/  PRMT R8, RZ, 0x7610, R8 ;  /* 0x00007610ff087816 */ /* 0x003fc60000000008 */
[----:B------:R-:W-:-:S05]  /*42d0*/  HADD2.F32 R12, -RZ, R12.H0_H0 ;  /* 0x2000000cff0c7230 */ /* 0x000fca0000004100 */
[----:B------:R-:W-:-:S04]  /*42e0*/  FMUL R12, R12, R7 ;  /* 0x000000070c0c7220 */ /* 0x000fc80000400000 */
[----:B------:R-:W-:-:S05]  /*42f0*/  FFMA R12, R15, R3, R12 ;  /* 0x000000030f0c7223 */ /* 0x000fca000000000c */
[----:B------:R-:W-:-:S05]  /*4300*/  F2FP.SATFINITE.E5M2.F32.PACK_AB_MERGE_C R9, RZ, R12, RZ ;  /* 0x0000000cff09723e */ /* 0x000fca00048060ff */
[----:B------:R0:W-:Y:S01]  /*4310*/  @!P2 STG.E.U8 desc[UR18][R10.64+0x38], R9 ;  /* 0x000038090a00a986 */ /* 0x0001e2000c101112 */
[----:B------:R-:W-:Y:S05]  /*4320*/  @P1 BRA `(.L_x_102) ;  /* 0x0000000000041947 */ /* 0x000fea0003800000 */
[----:B------:R1:W5:Y:S02]  /*4330*/  LDG.E.U8 R8, desc[UR18][R22.64+0x39] ;  /* 0x0000391216087981 */ /* 0x000364000c1e1100 */
.L_x_102:
[----:B------:R-:W-:Y:S05]  /*4340*/  BSYNC B1 ;  /* 0x0000000000017941 */ /* 0x000fea0003800000 */
.L_x_101:
[----:B------:R-:W-:Y:S05]  /*4350*/  @P1 BRA `(.L_x_103) ;  /* 0x0000000800601947 */ /* 0x000fea0003800000 */
[----:B-----5:R-:W-:-:S04]  /*4360*/  LOP3.LUT R8, R8, 0xff, RZ, 0xc0, !PT ;  /* 0x000000ff08087812 */ /* 0x020fc800078ec0ff */
[----:B------:R-:W-:-:S05]  /*4370*/  F2FP.F16.E5M2.UNPACK_B R8, R8 ;  /* 0x00000008ff08723e */ /* 0x000fca00020004ff */
[----:B------:R-:W-:-:S05]  /*4380*/  HADD2.F32 R8, -RZ, R8.H0_H0 ;  /* 0x20000008ff087230 */ /* 0x000fca0000004100 */
[----:B0-----:R-:W-:-:S04]  /*4390*/  FMUL R9, R8, R7 ;  /* 0x0000000708097220 */ /* 0x001fc80000400000 */
[----:B------:R-:W-:-:S05]  /*43a0*/  FFMA R9, R14, R3, R9 ;  /* 0x000000030e097223 */ /* 0x000fca0000000009 */
[----:B------:R-:W-:-:S05]  /*43b0*/  F2FP.SATFINITE.E5M2.F32.PACK_AB_MERGE_C R9, RZ, R9, RZ ;  /* 0x00000009ff09723e */ /* 0x000fca00048060ff */
[----:B------:R0:W-:Y:S01]  /*43c0*/  STG.E.U8 desc[UR18][R10.64+0x39], R9 ;  /* 0x000039090a007986 */ /* 0x0001e2000c101112 */
[----:B------:R-:W-:Y:S05]  /*43d0*/  BRA `(.L_x_103) ;  /* 0x0000000800407947 */ /* 0x000fea0003800000 */
.L_x_38:
[----:B------:R-:W-:Y:S01]  /*43e0*/  ISETP.GE.AND P1, PT, R26, 0x2, PT ;  /* 0x000000021a00780c */ /* 0x000fe20003f26270 */
[-C--:B--2---:R-:W-:Y:S01]  /*43f0*/  FMUL R80, R80, R3.reuse ;  /* 0x0000000350507220 */ /* 0x084fe20000400000 */
[----:B------:R-:W-:Y:S01]  /*4400*/  ISETP.GE.AND P3, PT, R26, 0x1, PT ;  /* 0x000000011a00780c */ /* 0x000fe20003f66270 */
[-C--:B------:R-:W-:Y:S01]  /*4410*/  FMUL R79, R79, R3.reuse ;  /* 0x000000034f4f7220 */ /* 0x080fe20000400000 */
[----:B------:R-:W-:Y:S01]  /*4420*/  ISETP.LT.OR P5, PT, R25, 0x1, !P1 ;  /* 0x000000011900780c */ /* 0x000fe20004fa1670 */
[-C--:B------:R-:W-:Y:S01]  /*4430*/  FMUL R77, R77, R3.reuse ;  /* 0x000000034d4d7220 */ /* 0x080fe20000400000 */
[C---:B------:R-:W-:Y:S01]  /*4440*/  ISETP.LT.OR P2, PT, R25.reuse, 0x1, !P3 ;  /* 0x000000011900780c */ /* 0x040fe20005f41670 */
[-C--:B------:R-:W-:Y:S01]  /*4450*/  FMUL R78, R78, R3.reuse ;  /* 0x000000034e4e7220 */ /* 0x080fe20000400000 */
[----:B------:R-:W-:Y:S01]  /*4460*/  ISETP.LT.OR P3, PT, R25, 0x9, !P3 ;  /* 0x000000091900780c */ /* 0x000fe20005f61670 */
[-C--:B------:R-:W-:Y:S01]  /*4470*/  FMUL R75, R75, R3.reuse ;  /* 0x000000034b4b7220 */ /* 0x080fe20000400000 */
[----:B------:R-:W-:Y:S01]  /*4480*/  F2FP.SATFINITE.E5M2.F32.PACK_AB_MERGE_C R13, RZ, R80, RZ ;  /* 0x00000050ff0d723e */ /* 0x000fe200048060ff */
[----:B------:R-:W-:Y:S01]  /*4490*/  FMUL R76, R76, R3 ;  /* 0x000000034c4c7220 */ /* 0x000fe20000400000 */
[----:B------:R-:W-:Y:S01]  /*44a0*/  F2FP.SATFINITE.E5M2.F32.PACK_AB_MERGE_C R79, RZ, R79, RZ ;  /* 0x0000004fff4f723e */ /* 0x000fe200048060ff */
[----:B------:R-:W-:Y:S01]  /*44b0*/  FMUL R73, R73, R3 ;  /* 0x0000000349497220 */ /* 0x000fe20000400000 */
[----:B------:R-:W-:Y:S01]  /*44c0*/  F2FP.SATFINITE.E5M2.F32.PACK_AB_MERGE_C R77, RZ, R77, RZ ;  /* 0x0000004dff4d723e */ /* 0x000fe200048060ff */
[-C--:B------:R-:W-:Y:S01]  /*44d0*/  FMUL R74, R74, R3.reuse ;  /* 0x000000034a4a7220 */ /* 0x080fe20000400000 */
[C---:B------:R-:W-:Y:S01]  /*44e0*/  ISETP.LT.OR P1, PT, R25.reuse, 0x9, !P1 ;  /* 0x000000091900780c */ /* 0x040fe20004f21670 */
[----:B------:R0:W-:Y:S01]  /*44f0*/  @!P5 STG.E.U8 desc[UR18][R8.64+0x1], R13 ;  /* 0x0000010d0800d986 */ /* 0x0001e2000c101112 */
[----:B------:R-:W-:Y:S01]  /*4500*/  ISETP.GE.AND P5, PT, R26, 0x9, PT ;  /* 0x000000091a00780c */ /* 0x000fe20003fa6270 */
[----:B------:R-:W-:Y:S01]  /*4510*/  FMUL R72, R72, R3 ;  /* 0x0000000348487220 */ /* 0x000fe20000400000 */
[----:B------:R-:W-:Y:S01]  /*4520*/  F2FP.SATFINITE.E5M2.F32.PACK_AB_MERGE_C R75, RZ, R75, RZ ;  /* 0x0000004bff4b723e */ /* 0x000fe200048060ff */
[----:B------:R-:W-:Y:S01]  /*4530*/  @!P2 STG.E.U8 desc[UR18][R8.64], R79 ;  /* 0x0000004f0800a986 */ /* 0x000fe2000c101112 */
[----:B------:R-:W-:Y:S01]  /*4540*/  ISETP.GE.AND P2, PT, R26, 0xa, PT ;  /* 0x0000000a1a00780c */ /* 0x000fe20003f46270 */
[-C--:B------:R-:W-:Y:S01]  /*4550*/  FMUL R70, R70, R3.reuse ;  /* 0x0000000346467220 */ /* 0x080fe20000400000 */
[----:B------:R-:W-:Y:S01]  /*4560*/  F2FP.SATFINITE.E5M2.F32.PACK_AB_MERGE_C R23, RZ, R76, RZ ;  /* 0x0000004cff17723e */ /* 0x000fe200048060ff */
[----:B------:R-:W-:Y:S01]  /*4570*/  @!P3 STG.E.U8 desc[UR18][R10.64], R77 ;  /* 0x0000004d0a00b986 */ /* 0x000fe2000c101112 */
[----:B------:R-:W-:Y:S01]  /*4580*/  ISETP.LT.OR P3, PT, R25, 0x1, !P5 ;  /* 0x000000011900780c */ /* 0x000fe20006f61670 */
[-C--:B------:R-:W-:Y:S01]  /*4590*/  FMUL R69, R69, R3.reuse ;  /* 0x0000000345457220 */ /* 0x080fe20000400000 */
[C---:B------:R-:W-:Y:S01]  /*45a0*/  ISETP.LT.OR P6, PT, R25.reuse, 0x1, !P2 ;  /* 0x000000011900780c */ /* 0x040fe200057c1670 */
[-C--:B------:R-:W-:Y:S01]  /*45b0*/  FMUL R68, R68, R3.reuse ;  /* 0x0000000344447220 */ /* 0x080fe20000400000 */
[----:B------:R-:W-:Y:S01]  /*45c0*/  ISETP.LT.OR P5, PT, R25, 0x9, !P5 ;  /* 0x000000091900780c */ /* 0x000fe20006fa1670 */
[-C--:B------:R-:W-:Y:S01]  /*45d0*/  FMUL R67, R67, R3.reuse ;  /* 0x0000000343437220 */ /* 0x080fe20000400000 */
[----:B0-----:R-:W-:Y:S01]  /*45e0*/  F2FP.SATFINITE.E5M2.F32.PACK_AB_MERGE_C R13, RZ, R78, RZ ;  /* 0x0000004eff0d723e */ /* 0x001fe200048060ff */
[----:B------:R-:W-:Y:S01]  /*45f0*/  FMUL R66, R66, R3 ;  /* 0x0000000342427220 */ /* 0x000fe20000400000 */
[----:B------:R-:W-:Y:S01]  /*4600*/  F2FP.SATFINITE.E5M2.F32.PACK_AB_MERGE_C R73, RZ, R73, RZ ;  /* 0x00000049ff49723e */ /* 0x000fe200048060ff */
[-C--:B------:R-:W-:Y:S01]  /*4610*/  FMUL R65, R65, R3.reuse ;  /* 0x0000000341417220 */ /* 0x080fe20000400000 */
[C---:B------:R-:W-:Y:S01]  /*4620*/  ISETP.LT.OR P2, PT, R25.reuse, 0x9, !P2 ;  /* 0x000000091900780c */ /* 0x040fe20005741670 */
[----:B------:R0:W-:Y:S01]  /*4630*/  @!P1 STG.E.U8 desc[UR18][R10.64+0x1], R13 ;  /* 0x0000010d0a009986 */ /* 0x0001e2000c101112 */
[----:B------:R-:W-:Y:S01]  /*4640*/  ISETP.GE.AND P1, PT, R26, 0x12, PT ;  /* 0x000000121a00780c */ /* 0x000fe20003f26270 */
[-C--:B------:R-:W-:Y:S01]  /*4650*/  FMUL R64, R64, R3.reuse ;  /* 0x0000000340407220 */ /* 0x080fe20000400000 */
[----:B------:R-:W-:Y:S01]  /*4660*/  F2FP.SATFINITE.E5M2.F32.PACK_AB_MERGE_C R27, RZ, R70, RZ ;  /* 0x00000046ff1b723e */ /* 0x000fe200048060ff */
[----:B------:R-:W-:Y:S01]  /*4670*/  @!P3 STG.E.U8 desc[UR18][R8.64+0x8], R75 ;  /* 0x0000084b0800b986 */ /* 0x000fe2000c101112 */
[----:B------:R-:W-:Y:S01]  /*4680*/  ISETP.GE.AND P3, PT, R26, 0x11, PT ;  /* 0x000000111a00780c */ /* 0x000fe20003f66270 */
[----:B------:R-:W-:Y:S01]  /*4690*/  FMUL R62, R62, R3 ;  /* 0x000000033e3e7220 */ /* 0x000fe20000400000 */
[----:B------:R-:W-:Y:S01]  /*46a0*/  F2FP.SATFINITE.E5M2.F32.PACK_AB_MERGE_C R69, RZ, R69, RZ ;  /* 0x00000045ff45723e */ /* 0x000fe200048060ff */
[----:B------:R1:W-:Y:S01]  /*46b0*/  @!P6 STG.E.U8 desc[UR18][R8.64+0x9], R23 ;  /* 0x000009170800e986 */ /* 0x0003e2000c101112 */
[----:B------:R-:W-:Y:S01]  /*46c0*/  ISETP.LT.OR P6, PT, R25, 0x1, !P1 ;  /* 0x000000011900780c */ /* 0x000fe20004fc1670 */
[-C--:B------:R-:W-:Y:S01]  /*46d0*/  FMUL R63, R63, R3.reuse ;  /* 0x000000033f3f7220 */ /* 0x080fe20000400000 */
[C---:B------:R-:W-:Y:S01]  /*46e0*/  ISETP.LT.OR P1, PT, R25.reuse, 0x9, !P1 ;  /* 0x000000091900780c */ /* 0x040fe20004f21670 */
[----:B------:R-:W-:Y:S01]  /*46f0*/  @!P5 STG.E.U8 desc[UR18][R10.64+0x8], R73 ;  /* 0x000008490a00d986 */ /* 0x000fe2000c101112 */
[----:B------:R-:W-:Y:S01]  /*4700*/  ISETP.LT.OR P5, PT, R25, 0x1, !P3 ;  /* 0x000000011900780c */ /* 0x000fe20005fa1670 */
[-C--:B------:R-:W-:Y:S01]  /*4710*/  FMUL R61, R61, R3.reuse ;  /* 0x000000033d3d7220 */ /* 0x080fe20000400000 */
[----:B------:R-:W-:Y:S01]  /*4720*/  ISETP.LT.OR P3, PT, R25, 0x9, !P3 ;  /* 0x000000091900780c */ /* 0x000fe20005f61670 */
[-C--:B------:R-:W-:Y:S01]  /*4730*/  FMUL R60, R60, R3.reuse ;  /* 0x000000033c3c7220 */ /* 0x080fe20000400000 */
[----:B0-----:R-:W-:Y:S01]  /*4740*/  F2FP.SATFINITE.E5M2.F32.PACK_AB_MERGE_C R13, RZ, R74, RZ ;  /* 0x0000004aff0d723e */ /* 0x001fe200048060ff */
[----:B------:R-:W-:Y:S01]  /*4750*/  FMUL R58, R58, R3 ;  /* 0x000000033a3a7220 */ /* 0x000fe20000400000 */
[----:B------:R-:W-:Y:S01]  /*4760*/  F2FP.SATFINITE.E5M2.F32.PACK_AB_MERGE_C R67, RZ, R67, RZ ;  /* 0x00000043ff43723e */ /* 0x000fe200048060ff */
[-C--:B------:R-:W-:Y:S01]  /*4770*/  FMUL R59, R59, R3.reuse ;  /* 0x000000033b3b7220 */ /* 0x080fe20000400000 */
[----:B-1----:R-:W-:Y:S01]  /*4780*/  F2FP.SATFINITE.E5M2.F32.PACK_AB_MERGE_C R23, RZ, R72, RZ ;  /* 0x00000048ff17723e */ /* 0x002fe200048060ff */
[----:B------:R0:W-:Y:S01]  /*4790*/  @!P2 STG.E.U8 desc[UR18][R10.64+0x9], R13 ;  /* 0x0000090d0a00a986 */ /* 0x0001e2000c101112 */
[C---:B------:R-:W-:Y:S01]  /*47a0*/  ISETP.GE.AND P2, PT, R26.reuse, 0x1a, PT ;  /* 0x0000001a1a00780c */ /* 0x040fe20003f46270 */
[----:B------:R-:W-:Y:S01]  /*47b0*/  FMUL R57, R57, R3 ;  /* 0x0000000339397220 */ /* 0x000fe20000400000 */
[----:B------:R-:W-:Y:S01]  /*47c0*/  F2FP.SATFINITE.E5M2.F32.PACK_AB_MERGE_C R65, RZ, R65, RZ ;  /* 0x00000041ff41723e */ /* 0x000fe200048060ff */
[----:B------:R1:W-:Y:S01]  /*47d0*/  @!P5 STG.E.U8 desc[UR18][R8.64+0x10], R23 ;  /* 0x000010170800d986 */ /* 0x0003e2000c101112 */
[----:B------:R-:W-:Y:S01]  /*47e0*/  ISETP.GE.AND P5, PT, R26, 0x19, PT ;  /* 0x000000191a00780c */ /* 0x000fe20003fa6270 */
[----:B------:R-:W-:Y:S01]  /*47f0*/  FMUL R56, R56, R3 ;  /* 0x0000000338387220 */ /* 0x000fe20000400000 */
[----:B------:R-:W-:Y:S01]  /*4800*/  F2FP.SATFINITE.E5M2.F32.PACK_AB_MERGE_C R63, RZ, R63, RZ ;  /* 0x0000003fff3f723e */ /* 0x000fe200048060ff */
[----:B------:R-:W-:Y:S01]  /*4810*/  @!P6 STG.E.U8 desc[UR18][R8.64+0x11], R27 ;  /* 0x0000111b0800e986 */ /* 0x000fe2000c101112 */
[----:B------:R-:W-:Y:S01]  /*4820*/  ISETP.LT.OR P6, PT, R25, 0x1, !P2 ;  /* 0x000000011900780c */ /* 0x000fe200057c1670 */
[-C--:B------:R-:W-:Y:S01]  /*4830*/  FMUL R21, R21, R3.reuse ;  /* 0x0000000315157220 */ /* 0x080fe20000400000 */
[C---:B------:R-:W-:Y:S01]  /*4840*/  ISETP.LT.OR P2, PT, R25.reuse, 0x9, !P2 ;  /* 0x000000091900780c */ /* 0x040fe20005741670 */
[----:B------:R-:W-:Y:S01]  /*4850*/  @!P3 STG.E.U8 desc[UR18][R10.64+0x10], R69 ;  /* 0x000010450a00b986 */ /* 0x000fe2000c101112 */
[C---:B------:R-:W-:Y:S01]  /*4860*/  ISETP.LT.OR P3, PT, R25.reuse, 0x1, !P5 ;  /* 0x000000011900780c */ /* 0x040fe20006f61670 */
[-C--:B------:R-:W-:Y:S01]  /*4870*/  FMUL R20, R20, R3.reuse ;  /* 0x0000000314147220 */ /* 0x080fe20000400000 */
[----:B------:R-:W-:Y:S01]  /*4880*/  ISETP.LT.OR P5, PT, R25, 0x9, !P5 ;  /* 0x000000091900780c */ /* 0x000fe20006fa1670 */
[-C--:B------:R-:W-:Y:S01]  /*4890*/  FMUL R19, R19, R3.reuse ;  /* 0x0000000313137220 */ /* 0x080fe20000400000 */
[----:B0-----:R-:W-:Y:S01]  /*48a0*/  F2FP.SATFINITE.E5M2.F32.PACK_AB_MERGE_C R13, RZ, R68, RZ ;  /* 0x00000044ff0d723e */ /* 0x001fe200048060ff */
[-C--:B------:R-:W-:Y:S01]  /*48b0*/  FMUL R18, R18, R3.reuse ;  /* 0x0000000312127220 */ /* 0x080fe20000400000 */
[----:B-1----:R-:W-:Y:S01]  /*48c0*/  F2FP.SATFINITE.E5M2.F32.PACK_AB_MERGE_C R23, RZ, R66, RZ ;  /* 0x00000042ff17723e */ /* 0x002fe200048060ff */
[----:B------:R-:W-:Y:S01]  /*48d0*/  FMUL R17, R17, R3 ;  /* 0x0000000311117220 */ /* 0x000fe20000400000 */
[----:B------:R-:W-:Y:S01]  /*48e0*/  F2FP.SATFINITE.E5M2.F32.PACK_AB_MERGE_C R61, RZ, R61, RZ ;  /* 0x0000003dff3d723e */ /* 0x000fe200048060ff */
[----:B------:R0:W-:Y:S01]  /*48f0*/  @!P1 STG.E.U8 desc[UR18][R10.64+0x11], R13 ;  /* 0x0000110d0a009986 */ /* 0x0001e2000c101112 */
[----:B------:R-:W-:Y:S01]  /*4900*/  ISETP.GE.AND P1, PT, R26, 0x22, PT ;  /* 0x000000221a00780c */ /* 0x000fe20003f26270 */
[----:B------:R-:W-:Y:S01]  /*4910*/  FMUL R16, R16, R3 ;  /* 0x0000000310107220 */ /* 0x000fe20000400000 */
[----:B------:R-:W-:Y:S01]  /*4920*/  F2FP.SATFINITE.E5M2.F32.PACK_AB_MERGE_C R59, RZ, R59, RZ ;  /* 0x0000003bff3b723e */ /* 0x000fe200048060ff */
[----:B------:R-:W-:Y:S01]  /*4930*/  @!P3 STG.E.U8 desc[UR18][R8.64+0x18], R67 ;  /* 0x000018430800b986 */ /* 0x000fe2000c101112 */
[----:B------:R-:W-:Y:S01]  /*4940*/  ISETP.GE.AND P3, PT, R26, 0x21, PT ;  /* 0x000000211a00780c */ /* 0x000fe20003f66270 */
[----:B------:R-:W-:Y:S01]  /*4950*/  FMUL R15, R15, R3 ;  /* 0x000000030f0f7220 */ /* 0x000fe20000400000 */
[----:B------:R-:W-:Y:S01]  /*4960*/  F2FP.SATFINITE.E5M2.F32.PACK_AB_MERGE_C R57, RZ, R57, RZ ;  /* 0x00000039ff39723e */ /* 0x000fe200048060ff */
[----:B------:R1:W-:Y:S01]  /*4970*/  @!P6 STG.E.U8 desc[UR18][R8.64+0x19], R23 ;  /* 0x000019170800e986 */ /* 0x0003e2000c101112 */
[C---:B------:R-:W-:Y:S01]  /*4980*/  ISETP.LT.OR P6, PT, R25.reuse, 0x1, !P3 ;  /* 0x000000011900780c */ /* 0x040fe20005fc1670 */
[----:B------:R-:W-:Y:S01]  /*4990*/  FMUL R14, R14, R3 ;  /* 0x000000030e0e7220 */ /* 0x000fe20000400000 */
[C---:B------:R-:W-:Y:S01]  /*49a0*/  ISETP.LT.OR P3, PT, R25.reuse, 0x9, !P3 ;  /* 0x000000091900780c */ /* 0x040fe20005f61670 */
[----:B------:R-:W-:Y:S01]  /*49b0*/  @!P5 STG.E.U8 desc[UR18][R10.64+0x18], R65 ;  /* 0x000018410a00d986 */ /* 0x000fe2000c101112 */
[----:B------:R-:W-:-:S02]  /*49c0*/  ISETP.LT.OR P5, PT, R25, 0x1, !P1 ;  /* 0x000000011900780c */ /* 0x000fc40004fa1670 */
[----:B0-----:R-:W-:Y:S02]  /*49d0*/  F2FP.SATFINITE.E5M2.F32.PACK_AB_MERGE_C R13, RZ, R64, RZ ;  /* 0x00000040ff0d723e */ /* 0x001fe400048060ff */
[----:B------:R-:W-:Y:S02]  /*49e0*/  ISETP.LT.OR P1, PT, R25, 0x9, !P1 ;  /* 0x000000091900780c */ /* 0x000fe40004f21670 */
[----:B------:R-:W-:Y:S01]  /*49f0*/  F2FP.SATFINITE.E5M2.F32.PACK_AB_MERGE_C R21, RZ, R21, RZ ;  /* 0x00000015ff15723e */ /* 0x000fe200048060ff */
[----:B------:R0:W-:Y:S01]  /*4a00*/  @!P2 STG.E.U8 desc[UR18][R10.64+0x19], R13 ;  /* 0x0000190d0a00a986 */ /* 0x0001e2000c101112 */
[----:B-1----:R-:W-:Y:S02]  /*4a10*/  F2FP.SATFINITE.E5M2.F32.PACK_AB_MERGE_C R23, RZ, R62, RZ ;  /* 0x0000003eff17723e */ /* 0x002fe400048060ff */
[----:B------:R-:W-:Y:S01]  /*4a20*/  ISETP.GE.AND P2, PT, R26, 0x2a, PT ;  /* 0x0000002a1a00780c */ /* 0x000fe20003f46270 */
[----:B------:R-:W-:Y:S01]  /*4a30*/  @!P6 STG.E.U8 desc[UR18][R8.64+0x20], R63 ;  /* 0x0000203f0800e986 */ /* 0x000fe2000c101112 */
[----:B------:R-:W-:-:S02]  /*4a40*/  F2FP.SATFINITE.E5M2.F32.PACK_AB_MERGE_C R19, RZ, R19, RZ ;  /* 0x00000013ff13723e */ /* 0x000fc400048060ff */
[----:B------:R-:W-:Y:S01]  /*4a50*/  F2FP.SATFINITE.E5M2.F32.PACK_AB_MERGE_C R17, RZ, R17, RZ ;  /* 0x00000011ff11723e */ /* 0x000fe200048060ff */
[----:B------:R1:W-:Y:S01]  /*4a60*/  @!P5 STG.E.U8 desc[UR18][R8.64+0x21], R23 ;  /* 0x000021170800d986 */ /* 0x0003e2000c101112 */
[----:B------:R-:W-:Y:S02]  /*4a70*/  ISETP.GE.AND P5, PT, R26, 0x29, PT ;  /* 0x000000291a00780c */ /* 0x000fe40003fa6270 */
[----:B------:R-:W-:Y:S01]  /*4a80*/  F2FP.SATFINITE.E5M2.F32.PACK_AB_MERGE_C R15, RZ, R15, RZ ;  /* 0x0000000fff0f723e */ /* 0x000fe200048060ff */
[----:B------:R-:W-:Y:S01]  /*4a90*/  @!P3 STG.E.U8 desc[UR18][R10.64+0x20], R61 ;  /* 0x0000203d0a00b986 */ /* 0x000fe2000c101112 */
[C---:B------:R-:W-:Y:S02]  /*4aa0*/  ISETP.LT.OR P3, PT, R25.reuse, 0x1, !P2 ;  /* 0x000000011900780c */ /* 0x040fe40005761670 */
[C---:B------:R-:W-:Y:S02]  /*4ab0*/  ISETP.LT.OR P6, PT, R25.reuse, 0x1, !P5 ;  /* 0x000000011900780c */ /* 0x040fe40006fc1670 */
[----:B------:R-:W-:-:S02]  /*4ac0*/  ISETP.LT.OR P5, PT, R25, 0x9, !P5 ;  /* 0x000000091900780c */ /* 0x000fc40006fa1670 */
[----:B0-----:R-:W-:Y:S02]  /*4ad0*/  F2FP.SATFINITE.E5M2.F32.PACK_AB_MERGE_C R13, RZ, R60, RZ ;  /* 0x0000003cff0d723e */ /* 0x001fe400048060ff */
[----:B-1----:R-:W-:Y:S02]  /*4ae0*/  F2FP.SATFINITE.E5M2.F32.PACK_AB_MERGE_C R23, RZ, R58, RZ ;  /* 0x0000003aff17723e */ /* 0x002fe400048060ff */
[----:B------:R-:W-:Y:S01]  /*4af0*/  ISETP.LT.OR P2, PT, R25, 0x9, !P2 ;  /* 0x000000091900780c */ /* 0x000fe20005741670 */
[----:B------:R0:W-:Y:S01]  /*4b00*/  @!P1 STG.E.U8 desc[UR18][R10.64+0x21], R13 ;  /* 0x0000210d0a009986 */ /* 0x0001e2000c101112 */
[----:B------:R-:W-:-:S03]  /*4b10*/  ISETP.GE.AND P1, PT, R26, 0x31, PT ;  /* 0x000000311a00780c */ /* 0x000fc60003f26270 */
[----:B------:R1:W-:Y:S01]  /*4b20*/  @!P3 STG.E.U8 desc[UR18][R8.64+0x29], R23 ;  /* 0x000029170800b986 */ /* 0x0003e2000c101112 */
[----:B------:R-:W-:-:S03]  /*4b30*/  ISETP.GE.AND P3, PT, R26, 0x32, PT ;  /* 0x000000321a00780c */ /* 0x000fc60003f66270 */
[----:B------:R-:W-:Y:S01]  /*4b40*/  @!P6 STG.E.U8 desc[UR18][R8.64+0x28], R59 ;  /* 0x0000283b0800e986 */ /* 0x000fe2000c101112 */
[C---:B------:R-:W-:Y:S02]  /*4b50*/  ISETP.LT.OR P6, PT, R25.reuse, 0x1, !P1 ;  /* 0x000000011900780c */ /* 0x040fe40004fc1670 */
[C---:B------:R-:W-:Y:S01]  /*4b60*/  ISETP.LT.OR P1, PT, R25.reuse, 0x9, !P1 ;  /* 0x000000091900780c */ /* 0x040fe20004f21670 */
[----:B------:R-:W-:Y:S01]  /*4b70*/  @!P5 STG.E.U8 desc[UR18][R10.64+0x28], R57 ;  /* 0x000028390a00d986 */ /* 0x000fe2000c101112 */
[C---:B------:R-:W-:Y:S02]  /*4b80*/  ISETP.LT.OR P5, PT, R25.reuse, 0x1, !P3 ;  /* 0x000000011900780c */ /* 0x040fe40005fa1670 */
        /* <DEDUP_REMOVED lines=10> */
[----:B------:R2:W-:Y:S01]  /*4c30*/  @!P1 STG.E.U8 desc[UR18][R10.64+0x30], R19 ;  /* 0x000030130a009986 */ /* 0x0005e2000c101112 */
[C---:B------:R-:W-:Y:S02]  /*4c40*/  ISETP.LT.OR P1, PT, R25.reuse, 0x1, !P2 ;  /* 0x000000011900780c */ /* 0x040fe40005721670 */
[----:B------:R-:W-:Y:S02]  /*4c50*/  ISETP.LT.OR P2, PT, R25, 0x9, !P2 ;  /* 0x000000091900780c */ /* 0x000fe40005741670 */
[----:B0-----:R-:W-:Y:S02]  /*4c60*/  F2FP.SATFINITE.E5M2.F32.PACK_AB_MERGE_C R13, RZ, R18, RZ ;  /* 0x00000012ff0d723e */ /* 0x001fe400048060ff */
[----:B-1----:R-:W-:-:S03]  /*4c70*/  F2FP.SATFINITE.E5M2.F32.PACK_AB_MERGE_C R21, RZ, R14, RZ ;  /* 0x0000000eff15723e */ /* 0x002fc600048060ff */
[----:B------:R0:W-:Y:S01]  /*4c80*/  @!P3 STG.E.U8 desc[UR18][R10.64+0x31], R13 ;  /* 0x0000310d0a00b986 */ /* 0x0001e2000c101112 */
[----:B--2---:R-:W-:-:S03]  /*4c90*/  F2FP.SATFINITE.E5M2.F32.PACK_AB_MERGE_C R19, RZ, R16, RZ ;  /* 0x00000010ff13723e */ /* 0x004fc600048060ff */
[----:B------:R0:W-:Y:S04]  /*4ca0*/  @!P1 STG.E.U8 desc[UR18][R8.64+0x38], R17 ;  /* 0x0000381108009986 */ /* 0x0001e8000c101112 */
[----:B------:R0:W-:Y:S04]  /*4cb0*/  @!P5 STG.E.U8 desc[UR18][R8.64+0x39], R19 ;  /* 0x000039130800d986 */ /* 0x0001e8000c101112 */
[----:B------:R0:W-:Y:S04]  /*4cc0*/  @!P2 STG.E.U8 desc[UR18][R10.64+0x38], R15 ;  /* 0x0000380f0a00a986 */ /* 0x0001e8000c101112 */
[----:B------:R0:W-:Y:S02]  /*4cd0*/  @!P6 STG.E.U8 desc[UR18][R10.64+0x39], R21 ;  /* 0x000039150a00e986 */ /* 0x0001e4000c101112 */
.L_x_103:
[----:B------:R-:W-:Y:S05]  /*4ce0*/  BSYNC B0 ;  /* 0x0000000000007941 */ /* 0x000fea0003800000 */
.L_x_37:
[----:B------:R-:W-:Y:S01]  /*4cf0*/  ULDC UR6, c[0x0][0xc] ;  /* 0x0000030000067ab9 */ /* 0x000fe20000000800 */
[----:B------:R-:W-:Y:S01]  /*4d00*/  ULDC UR7, c[0x0][0x10] ;  /* 0x0000040000077ab9 */ /* 0x000fe20000000800 */
[----:B0-----:R-:W0:Y:S01]  /*4d10*/  LDC R9, c[0x0][0x14] ;  /* 0x00000500ff097b82 */ /* 0x001e220000000800 */
[----:B------:R-:W-:Y:S01]  /*4d20*/  UIMAD.WIDE.U32 UR6, UR6, UR7, URZ ;  /* 0x00000007060672a5 */ /* 0x000fe2000f8e003f */
[----:B-----5:R-:W-:Y:S01]  /*4d30*/  PRMT R8, RZ, 0x7610, R8 ;  /* 0x00007610ff087816 */ /* 0x020fe20000000008 */
[----:B------:R-:W-:Y:S02]  /*4d40*/  IMAD.MOV.U32 R12, RZ, RZ, -0x1 ;  /* 0xffffffffff0c7424 */ /* 0x000fe400078e00ff */
[----:B------:R-:W-:Y:S02]  /*4d50*/  IMAD.MOV.U32 R71, RZ, RZ, -0x1 ;  /* 0xffffffffff477424 */ /* 0x000fe400078e00ff */
[----:B0-----:R-:W-:-:S04]  /*4d60*/  IMAD.WIDE.U32 R4, R9, UR6, R4 ;  /* 0x0000000609047c25 */ /* 0x001fc8000f8e0004 */
[----:B------:R-:W-:Y:S01]  /*4d70*/  IMAD R9, R9, UR7, RZ ;  /* 0x0000000709097c24 */ /* 0x000fe2000f8e02ff */
[----:B------:R-:W-:Y:S02]  /*4d80*/  ULDC.64 UR6, c[0x0][0x650] ;  /* 0x0001940000067ab9 */ /* 0x000fe40000000a00 */
[----:B------:R-:W-:Y:S01]  /*4d90*/  ISETP.GE.U32.AND P1, PT, R4, UR6, PT ;  /* 0x0000000604007c0c */ /* 0x000fe2000bf26070 */
[----:B------:R-:W-:-:S05]  /*4da0*/  IMAD.IADD R5, R5, 0x1, R9 ;  /* 0x0000000105057824 */ /* 0x000fca00078e0209 */
[----:B------:R-:W-:-:S13]  /*4db0*/  ISETP.GE.U32.AND.EX P1, PT, R5, UR7, PT, P1 ;  /* 0x0000000705007c0c */ /* 0x000fda000bf26110 */
[----:B------:R-:W-:Y:S05]  /*4dc0*/  @P1 BRA `(.L_x_104) ;  /* 0x0000000400601947 */ /* 0x000fea0003800000 */
[----:B------:R-:W0:Y:S01]  /*4dd0*/  S2R R20, SR_CTAID.X ;  /* 0x0000000000147919 */ /* 0x000e220000002500 */
[----:B------:R-:W5:Y:S01]  /*4de0*/  LDC.64 R14, c[0x0][0x628] ;  /* 0x00018a00ff0e7b82 */ /* 0x000f620000000a00 */
[----:B------:R-:W-:Y:S01]  /*4df0*/  ULDC UR6, c[0x0][0x150] ;  /* 0x0000540000067ab9 */ /* 0x000fe20000000800 */
[----:B------:R-:W-:Y:S01]  /*4e00*/  IMAD.MOV.U32 R12, RZ, RZ, R4 ;  /* 0x000000ffff0c7224 */ /* 0x000fe200078e0004 */
[----:B-12-4-:R-:W1:Y:S01]  /*4e10*/  S2R R22, SR_CTAID.Y ;  /* 0x0000000000167919 */ /* 0x016e620000002600 */
[----:B------:R-:W-:-:S04]  /*4e20*/  IMAD.MOV.U32 R13, RZ, RZ, R5 ;  /* 0x000000ffff0d7224 */ /* 0x000fc800078e0005 */
[----:B------:R-:W2:Y:S08]  /*4e30*/  LDC R23, c[0x0][0x144] ;  /* 0x00005100ff177b82 */ /* 0x000eb00000000800 */
[----:B------:R-:W4:Y:S08]  /*4e40*/  LDC R16, c[0x0][0x630] ;  /* 0x00018c00ff107b82 */ /* 0x000f300000000800 */
[----:B------:R-:W1:Y:S01]  /*4e50*/  LDC.64 R18, c[0x0][0x620] ;  /* 0x00018800ff127b82 */ /* 0x000e620000000a00 */
[----:B-----5:R-:W-:-:S04]  /*4e60*/  ISETP.NE.U32.AND P1, PT, R14, RZ, PT ;  /* 0x000000ff0e00720c */ /* 0x020fc80003f25070 */
[----:B------:R-:W-:Y:S02]  /*4e70*/  ISETP.NE.AND.EX P1, PT, R15, RZ, PT, P1 ;  /* 0x000000ff0f00720c */ /* 0x000fe40003f25310 */
[----:B0-----:R-:W-:-:S05]  /*4e80*/  I2FP.F32.U32 R8, R20 ;  /* 0x0000001400087245 */ /* 0x001fca0000201000 */
[----:B------:R-:W-:-:S04]  /*4e90*/  FMUL R8, R8, UR6 ;  /* 0x0000000608087c20 */ /* 0x000fc80008400000 */
[----:B------:R0:W0:Y:S02]  /*4ea0*/  F2I.U32.TRUNC.NTZ R21, R8 ;  /* 0x0000000800157305 */ /* 0x000024000020f000 */
[----:B--2-4-:R-:W-:Y:S05]  /*4eb0*/  @!P1 BRA `(.L_x_105) ;  /* 0x0000000000289947 */ /* 0x014fea0003800000 */
[----:B------:R-:W2:Y:S02]  /*4ec0*/  LDC R9, c[0x0][0x634] ;  /* 0x00018d00ff097b82 */ /* 0x000ea40000000800 */
[----:B--2---:R-:W-:-:S05]  /*4ed0*/  IADD3 R13, P1, R4, R9, RZ ;  /* 0x00000009040d7210 */ /* 0x004fca0007f3e0ff */
[----:B------:R-:W-:-:S04]  /*4ee0*/  IMAD.X R17, RZ, RZ, R5, P1 ;  /* 0x000000ffff117224 */ /* 0x000fc800008e0605 */
[----:B0-----:R-:W-:-:S04]  /*4ef0*/  IMAD.WIDE.U32 R8, R17, R14, RZ ;  /* 0x0000000e11087225 */ /* 0x001fc800078e00ff */
[----:B---3--:R-:W-:-:S04]  /*4f00*/  IMAD.WIDE.U32 R10, P1, R13, R15, R8 ;  /* 0x0000000f0d0a7225 */ /* 0x008fc80007820008 */
[----:B------:R-:W-:-:S04]  /*4f10*/  IMAD.WIDE.U32 R8, R13, R14, RZ ;  /* 0x0000000e0d087225 */ /* 0x000fc800078e00ff */
[----:B------:R-:W-:Y:S01]  /*4f20*/  IMAD.X R13, RZ, RZ, RZ, P1 ;  /* 0x000000ffff0d7224 */ /* 0x000fe200008e06ff */
[----:B------:R-:W-:Y:S01]  /*4f30*/  IADD3 RZ, P1, R9, R10, RZ ;  /* 0x0000000a09ff7210 */ /* 0x000fe20007f3e0ff */
[----:B------:R-:W-:-:S04]  /*4f40*/  IMAD.MOV.U32 R12, RZ, RZ, R11 ;  /* 0x000000ffff0c7224 */ /* 0x000fc800078e000b */
[----:B------:R-:W-:-:S08]  /*4f50*/  IMAD.WIDE.U32.X R12, R17, R15, R12, P1 ;  /* 0x0000000f110c7225 */ /* 0x000fd000008e040c */
.L_x_105:
[----:B---3--:R-:W2:Y:S01]  /*4f60*/  LDC.64 R28, c[0x0][0x640] ;  /* 0x00019000ff1c7b82 */ /* 0x008ea20000000a00 */
[-C--:B------:R-:W-:Y:S01]  /*4f70*/  SHF.R.U64 R71, R12, R16.reuse, R13 ;  /* 0x000000100c477219 */ /* 0x080fe2000000120d */
[----:B0-----:R-:W-:Y:S01]  /*4f80*/  IMAD.MOV R21, RZ, RZ, -R21 ;  /* 0x000000ffff157224 */ /* 0x001fe200078e0a15 */
[----:B------:R-:W-:Y:S01]  /*4f90*/  SHF.R.U32.HI R8, RZ, R16, R13 ;  /* 0x00000010ff087219 */ /* 0x000fe2000001160d */
[----:B------:R-:W-:Y:S01]  /*4fa0*/  ULDC UR6, c[0x0][0x154] ;  /* 0x0000550000067ab9 */ /* 0x000fe20000000800 */
[----:B------:R-:W-:Y:S01]  /*4fb0*/  IADD3 R11, P1, RZ, -R71, RZ ;  /* 0x80000047ff0b7210 */ /* 0x000fe20007f3e0ff */
[----:B------:R-:W-:Y:S02]  /*4fc0*/  IMAD R21, R23, R21, R20 ;  /* 0x0000001517157224 */ /* 0x000fe400078e0214 */
[----:B------:R-:W0:Y:S01]  /*4fd0*/  LDC R12, c[0x0][0x618] ;  /* 0x00018600ff0c7b82 */ /* 0x000e220000000800 */
[----:B------:R-:W-:Y:S02]  /*4fe0*/  IMAD.MOV.U32 R13, RZ, RZ, 0x1 ;  /* 0x00000001ff0d7424 */ /* 0x000fe400078e00ff */
[----:B------:R-:W-:-:S04]  /*4ff0*/  IMAD.X R9, RZ, RZ, ~R8, P1 ;  /* 0x000000ffff097224 */ /* 0x000fc800008e0e08 */
[-C--:B-1----:R-:W-:Y:S01]  /*5000*/  IMAD R10, R9, R18.reuse, RZ ;  /* 0x00000012090a7224 */ /* 0x082fe200078e02ff */
[----:B------:R-:W1:Y:S01]  /*5010*/  LDC R24, c[0x0][0x608] ;  /* 0x00018200ff187b82 */ /* 0x000e620000000800 */
[----:B------:R-:W-:-:S04]  /*5020*/  IMAD.WIDE.U32 R8, R11, R18, R4 ;  /* 0x000000120b087225 */ /* 0x000fc800078e0004 */
[----:B------:R-:W-:Y:S01]  /*5030*/  IMAD R11, R11, R19, R10 ;  /* 0x000000130b0b7224 */ /* 0x000fe200078e020a */
[----:B------:R-:W-:Y:S02]  /*5040*/  I2FP.F32.U32 R10, R22 ;  /* 0x00000016000a7245 */ /* 0x000fe40000201000 */
[----:B------:R-:W3:Y:S01]  /*5050*/  LDC R26, c[0x0][0x658] ;  /* 0x00019600ff1a7b82 */ /* 0x000ee20000000800 */
[----:B------:R-:W-:Y:S01]  /*5060*/  IMAD.IADD R9, R9, 0x1, R11 ;  /* 0x0000000109097824 */ /* 0x000fe200078e020b */
[----:B--2---:R-:W-:Y:S01]  /*5070*/  ISETP.NE.U32.AND P1, PT, R28, RZ, PT ;  /* 0x000000ff1c00720c */ /* 0x004fe20003f25070 */
[----:B------:R-:W-:Y:S01]  /*5080*/  FMUL R10, R10, UR6 ;  /* 0x000000060a0a7c20 */ /* 0x000fe20008400000 */
[----:B------:R-:W-:Y:S02]  /*5090*/  IMAD.MOV.U32 R11, RZ, RZ, -0x1 ;  /* 0xffffffffff0b7424 */ /* 0x000fe400078e00ff */
[----:B------:R-:W-:Y:S01]  /*50a0*/  ISETP.NE.AND.EX P1, PT, R29, RZ, PT, P1 ;  /* 0x000000ff1d00720c */ /* 0x000fe20003f25310 */
[----:B------:R2:W4:Y:S01]  /*50b0*/  F2I.U32.TRUNC.NTZ R17, R10 ;  /* 0x0000000a00117305 */ /* 0x000522000020f000 */
[----:B------:R-:W2:Y:S01]  /*50c0*/  LDC R19, c[0x0][0x148] ;  /* 0x00005200ff137b82 */ /* 0x000ea20000000800 */
[----:B0-----:R-:W-:-:S02]  /*50d0*/  SHF.R.U64 R16, R8, R12, R9 ;  /* 0x0000000c08107219 */ /* 0x001fc40000001209 */
[----:B------:R-:W-:-:S05]  /*50e0*/  SHF.R.U32.HI R9, RZ, R12, R9 ;  /* 0x0000000cff097219 */ /* 0x000fca0000011609 */
[----:B------:R-:W0:Y:S01]  /*50f0*/  LDC R20, c[0x0][0x600] ;  /* 0x00018000ff147b82 */ /* 0x000e220000000800 */
[-CC-:B-1----:R-:W-:Y:S02]  /*5100*/  SHF.R.U64 R14, R16, R24.reuse, R9.reuse ;  /* 0x00000018100e7219 */ /* 0x182fe40000001209 */
[----:B------:R-:W-:-:S05]  /*5110*/  SHF.R.U32.HI R9, RZ, R24, R9 ;  /* 0x00000018ff097219 */ /* 0x000fca0000011609 */
[----:B------:R-:W1:Y:S01]  /*5120*/  LDC R25, c[0x0][0x648] ;  /* 0x00019200ff197b82 */ /* 0x000e620000000800 */
[-CC-:B---3--:R-:W-:Y:S02]  /*5130*/  SHF.R.U64 R18, R14, R26.reuse, R9.reuse ;  /* 0x0000001a0e127219 */ /* 0x188fe40000001209 */
[-C--:B------:R-:W-:Y:S02]  /*5140*/  SHF.L.U32 R11, R11, R26.reuse, RZ ;  /* 0x0000001a0b0b7219 */ /* 0x080fe400000006ff */
[-C--:B------:R-:W-:Y:S01]  /*5150*/  SHF.R.U32.HI R9, RZ, R26.reuse, R9 ;  /* 0x0000001aff097219 */ /* 0x080fe20000011609 */
[----:B------:R-:W-:Y:S01]  /*5160*/  IMAD.MOV.U32 R8, RZ, RZ, R18 ;  /* 0x000000ffff087224 */ /* 0x000fe200078e0012 */
[----:B------:R-:W-:Y:S01]  /*5170*/  SHF.L.U32 R24, R13, R26, RZ ;  /* 0x0000001a0d187219 */ /* 0x000fe200000006ff */
[----:B------:R-:W3:Y:S01]  /*5180*/  LDC R27, c[0x0][0x638] ;  /* 0x00018e00ff1b7b82 */ /* 0x000ee20000000800 */
[----:B------:R-:W-:-:S07]  /*5190*/  LOP3.LUT R23, RZ, R11, RZ, 0x33, !PT ;  /* 0x0000000bff177212 */ /* 0x000fce00078e33ff */
[----:B------:R-:W0:Y:S01]  /*51a0*/  LDC R30, c[0x0][0x610] ;  /* 0x00018400ff1e7b82 */ /* 0x000e220000000800 */
[----:B----4-:R-:W-:Y:S05]  /*51b0*/  @!P1 BRA `(.L_x_106) ;  /* 0x0000000000289947 */ /* 0x010fea0003800000 */
[----:B------:R-:W4:Y:S02]  /*51c0*/  LDC R13, c[0x0][0x64c] ;  /* 0x00019300ff0d7b82 */ /* 0x000f240000000800 */
[----:B----4-:R-:W-:-:S05]  /*51d0*/  IADD3 R13, P1, R18, R13, RZ ;  /* 0x0000000d120d7210 */ /* 0x010fca0007f3e0ff */
[----:B------:R-:W-:-:S04]  /*51e0*/  IMAD.X R15, RZ, RZ, R9, P1 ;  /* 0x000000ffff0f7224 */ /* 0x000fc800008e0609 */
[----:B------:R-:W-:-:S04]  /*51f0*/  IMAD.WIDE.U32 R8, R15, R28, RZ ;  /* 0x0000001c0f087225 */ /* 0x000fc800078e00ff */
[----:B--2---:R-:W-:-:S04]  /*5200*/  IMAD.WIDE.U32 R10, P1, R13, R29, R8 ;  /* 0x0000001d0d0a7225 */ /* 0x004fc80007820008 */
[----:B------:R-:W-:-:S04]  /*5210*/  IMAD.WIDE.U32 R8, R13, R28, RZ ;  /* 0x0000001c0d087225 */ /* 0x000fc800078e00ff */
[----:B------:R-:W-:Y:S01]  /*5220*/  IMAD.X R13, RZ, RZ, RZ, P1 ;  /* 0x000000ffff0d7224 */ /* 0x000fe200008e06ff */
[----:B------:R-:W-:Y:S01]  /*5230*/  IADD3 RZ, P1, R9, R10, RZ ;  /* 0x0000000a09ff7210 */ /* 0x000fe20007f3e0ff */
[----:B------:R-:W-:-:S04]  /*5240*/  IMAD.MOV.U32 R12, RZ, RZ, R11 ;  /* 0x000000ffff0c7224 */ /* 0x000fc800078e000b */
[----:B------:R-:W-:-:S08]  /*5250*/  IMAD.WIDE.U32.X R8, R15, R29, R12, P1 ;  /* 0x0000001d0f087225 */ /* 0x000fd000008e040c */
.L_x_106:
[----:B-1----:R-:W-:Y:S01]  /*5260*/  SHF.R.U64 R8, R8, R25, R9 ;  /* 0x0000001908087219 */ /* 0x002fe20000001209 */
[----:B0-----:R-:W-:Y:S01]  /*5270*/  VIADD R13, R20, 0xffffffff ;  /* 0xffffffff140d7836 */ /* 0x001fe20000000000 */
[----:B------:R-:W-:Y:S01]  /*5280*/  LOP3.LUT R11, R14, R23, RZ, 0xc0, !PT ;  /* 0x000000170e0b7212 */ /* 0x000fe200078ec0ff */
[----:B------:R-:W-:Y:S02]  /*5290*/  IMAD.MOV R17, RZ, RZ, -R17 ;  /* 0x000000ffff117224 */ /* 0x000fe400078e0a11 */
[----:B------:R-:W-:Y:S02]  /*52a0*/  IMAD.MOV R9, RZ, RZ, -R8 ;  /* 0x000000ffff097224 */ /* 0x000fe400078e0a08 */
[----:B------:R-:W-:Y:S01]  /*52b0*/  IMAD R24, R24, R8, R11 ;  /* 0x0000000818187224 */ /* 0x000fe200078e020b */
[----:B------:R-:W-:Y:S01]  /*52c0*/  LOP3.LUT R11, R16, R13, RZ, 0xc0, !PT ;  /* 0x0000000d100b7212 */ /* 0x000fe200078ec0ff */
[----:B--2---:R-:W-:Y:S02]  /*52d0*/  @P4 IMAD R21, R19, R17, R22 ;  /* 0x0000001113154224 */ /* 0x004fe400078e0216 */
[----:B---3--:R-:W-:-:S02]  /*52e0*/  IMAD R8, R9, R27, R18 ;  /* 0x0000001b09087224 */ /* 0x008fc400078e0212 */
[----:B------:R-:W-:Y:S02]  /*52f0*/  IMAD R24, R24, R30, R21 ;  /* 0x0000001e18187224 */ /* 0x000fe400078e0215 */
[----:B------:R-:W-:Y:S02]  /*5300*/  IMAD R9, R8, R20, R11 ;  /* 0x0000001408097224 */ /* 0x000fe400078e020b */
[----:B------:R-:W-:-:S03]  /*5310*/  IMAD.MOV.U32 R10, RZ, RZ, 0x1 ;  /* 0x00000001ff0a7424 */ /* 0x000fc600078e00ff */
[----:B------:R-:W-:Y:S02]  /*5320*/  SEL R12, R9, R24, !P4 ;  /* 0x00000018090c7207 */ /* 0x000fe40006000000 */
[----:B------:R-:W-:Y:S02]  /*5330*/  PRMT R8, R10, 0x7610, R8 ;  /* 0x000076100a087816 */ /* 0x000fe40000000008 */
[----:B------:R-:W-:-:S07]  /*5340*/  SEL R24, R24, R9, !P4 ;  /* 0x0000000918187207 */ /* 0x000fce0006000000 */
.L_x_104:
[----:B------:R-:W-:Y:S01]  /*5350*/  LOP3.LUT P1, RZ, R8, 0xff, RZ, 0xc0, !PT ;  /* 0x000000ff08ff7812 */ /* 0x000fe2000782c0ff */
[----:B---3--:R-:W-:-:S12]  /*5360*/  IMAD.MOV.U32 R11, RZ, RZ, R24 ;  /* 0x000000ffff0b7224 */ /* 0x008fd800078e0018 */
[----:B------:R-:W-:Y:S05]  /*5370*/  @P1 BRA `(.L_x_107) ;  /* 0xffffffbc00681947 */ /* 0x000fea000383ffff */
[----:B------:R-:W-:Y:S05]  /*5380*/  EXIT ;  /* 0x000000000000794d */ /* 0x000fea0003800000 */
.L_x_7:
[----:B0-----:R-:W-:Y:S01]  /*5390*/  ULDC.64 UR4, c[0x0][0x650] ;  /* 0x0001940000047ab9 */ /* 0x001fe20000000a00 */
        /* <DEDUP_REMOVED lines=25> */
.L_x_109:
[----:B------:R-:W0:Y:S01]  /*5530*/  LDC.64 R28, c[0x0][0x640] ;  /* 0x00019000ff1c7b82 */ /* 0x000e220000000a00 */
[-CC-:B------:R-:W-:Y:S01]  /*5540*/  SHF.R.U64 R21, R14, R6.reuse, R15.reuse ;  /* 0x000000060e157219 */ /* 0x180fe2000000120f */
[----:B------:R-:W-:Y:S01]  /*5550*/  IMAD.MOV.U32 R26, RZ, RZ, 0x1 ;  /* 0x00000001ff1a7424 */ /* 0x000fe200078e00ff */
[----:B------:R-:W-:Y:S02]  /*5560*/  SHF.R.U32.HI R6, RZ, R6, R15 ;  /* 0x00000006ff067219 */ /* 0x000fe4000001160f */
[----:B------:R-:W-:-:S03]  /*5570*/  IADD3 R13, P0, RZ, -R21, RZ ;  /* 0x80000015ff0d7210 */ /* 0x000fc60007f1e0ff */
[----:B------:R-:W1:Y:S02]  /*5580*/  LDC R12, c[0x0][0x618] ;  /* 0x00018600ff0c7b82 */ /* 0x000e640000000800 */
[----:B------:R-:W-:-:S04]  /*5590*/  IMAD.X R11, RZ, RZ, ~R6, P0 ;  /* 0x000000ffff0b7224 */ /* 0x000fc800000e0e06 */
[-C--:B------:R-:W-:Y:S02]  /*55a0*/  IMAD R6, R11, R22.reuse, RZ ;  /* 0x000000160b067224 */ /* 0x080fe400078e02ff */
[----:B------:R-:W2:Y:S01]  /*55b0*/  LDC R14, c[0x0][0x608] ;  /* 0x00018200ff0e7b82 */ /* 0x000ea20000000800 */
[----:B------:R-:W-:-:S04]  /*55c0*/  IMAD.WIDE.U32 R10, R13, R22, R4 ;  /* 0x000000160d0a7225 */ /* 0x000fc800078e0004 */
[----:B------:R-:W-:-:S03]  /*55d0*/  IMAD R13, R13, R23, R6 ;  /* 0x000000170d0d7224 */ /* 0x000fc600078e0206 */
[----:B------:R-:W3:Y:S01]  /*55e0*/  LDC R27, c[0x0][0x658] ;  /* 0x00019600ff1b7b82 */ /* 0x000ee20000000800 */
[----:B------:R-:W-:Y:S01]  /*55f0*/  IMAD.IADD R11, R11, 0x1, R13 ;  /* 0x000000010b0b7824 */ /* 0x000fe200078e020d */
[----:B0-----:R-:W-:-:S04]  /*5600*/  ISETP.NE.U32.AND P0, PT, R28, RZ, PT ;  /* 0x000000ff1c00720c */ /* 0x001fc80003f05070 */
[----:B------:R-:W-:Y:S02]  /*5610*/  ISETP.NE.AND.EX P0, PT, R29, RZ, PT, P0 ;  /* 0x000000ff1d00720c */ /* 0x000fe40003f05300 */
[----:B------:R-:W0:Y:S01]  /*5620*/  LDC R18, c[0x0][0x600] ;  /* 0x00018000ff127b82 */ /* 0x000e220000000800 */
[-CC-:B-1----:R-:W-:Y:S01]  /*5630*/  SHF.R.U64 R16, R10, R12.reuse, R11.reuse ;  /* 0x0000000c0a107219 */ /* 0x182fe2000000120b */
[----:B------:R-:W-:Y:S01]  /*5640*/  IMAD.MOV.U32 R10, RZ, RZ, -0x1 ;  /* 0xffffffffff0a7424 */ /* 0x000fe200078e00ff */
[----:B------:R-:W-:-:S05]  /*5650*/  SHF.R.U32.HI R11, RZ, R12, R11 ;  /* 0x0000000cff0b7219 */ /* 0x000fca000001160b */
[----:B------:R-:W1:Y:S01]  /*5660*/  LDC R22, c[0x0][0x648] ;  /* 0x00019200ff167b82 */ /* 0x000e620000000800 */
[-CC-:B--2---:R-:W-:Y:S02]  /*5670*/  SHF.R.U64 R23, R16, R14.reuse, R11.reuse ;  /* 0x0000000e10177219 */ /* 0x184fe4000000120b */
[----:B------:R-:W-:-:S05]  /*5680*/  SHF.R.U32.HI R6, RZ, R14, R11 ;  /* 0x0000000eff067219 */ /* 0x000fca000001160b */
[----:B------:R-:W2:Y:S01]  /*5690*/  LDC R24, c[0x0][0x638] ;  /* 0x00018e00ff187b82 */ /* 0x000ea20000000800 */
[-C--:B---3--:R-:W-:Y:S02]  /*56a0*/  SHF.L.U32 R10, R10, R27.reuse, RZ ;  /* 0x0000001b0a0a7219 */ /* 0x088fe400000006ff */
[-CC-:B------:R-:W-:Y:S02]  /*56b0*/  SHF.R.U64 R25, R23, R27.reuse, R6.reuse ;  /* 0x0000001b17197219 */ /* 0x180fe40000001206 */
[----:B------:R-:W-:Y:S02]  /*56c0*/  LOP3.LUT R30, RZ, R10, RZ, 0x33, !PT ;  /* 0x0000000aff1e7212 */ /* 0x000fe400078e33ff */
[----:B------:R-:W-:Y:S01]  /*56d0*/  SHF.R.U32.HI R11, RZ, R27, R6 ;  /* 0x0000001bff0b7219 */ /* 0x000fe20000011606 */
[----:B------:R-:W3:Y:S01]  /*56e0*/  LDC R31, c[0x0][0x610] ;  /* 0x00018400ff1f7b82 */ /* 0x000ee20000000800 */
[----:B------:R-:W-:Y:S01]  /*56f0*/  IMAD.MOV.U32 R10, RZ, RZ, R25 ;  /* 0x000000ffff0a7224 */ /* 0x000fe200078e0019 */
[----:B------:R-:W-:Y:S06]  /*5700*/  @!P0 BRA `(.L_x_110) ;  /* 0x0000000000288947 */ /* 0x000fec0003800000 */
        /* <DEDUP_REMOVED lines=10> */
.L_x_110:
[----:B-1----:R-:W-:Y:S01]  /*57b0*/  SHF.R.U64 R9, R10, R22, R11 ;  /* 0x000000160a097219 */ /* 0x002fe2000000120b */
[----:B0-----:R-:W-:Y:S01]  /*57c0*/  VIADD R11, R18, 0xffffffff ;  /* 0xffffffff120b7836 */ /* 0x001fe20000000000 */
[----:B------:R-:W-:Y:S01]  /*57d0*/  SHF.L.U32 R26, R26, R27, RZ ;  /* 0x0000001b1a1a7219 */ /* 0x000fe200000006ff */
[----:B------:R-:W-:Y:S01]  /*57e0*/  @P4 IMAD R7, R17, R20, R8 ;  /* 0x0000001411074224 */ /* 0x000fe200078e0208 */
[----:B------:R-:W-:Y:S01]  /*57f0*/  LOP3.LUT R6, R23, R30, RZ, 0xc0, !PT ;  /* 0x0000001e17067212 */ /* 0x000fe200078ec0ff */
[----:B------:R-:W-:-:S04]  /*5800*/  IMAD.MOV R10, RZ, RZ, -R9 ;  /* 0x000000ffff0a7224 */ /* 0x000fc800078e0a09 */
[----:B------:R-:W-:Y:S01]  /*5810*/  IMAD R8, R26, R9, R6 ;  /* 0x000000091a087224 */ /* 0x000fe200078e0206 */
[----:B------:R-:W-:Y:S01]  /*5820*/  LOP3.LUT R9, R16, R11, RZ, 0xc0, !PT ;  /* 0x0000000b10097212 */ /* 0x000fe200078ec0ff */
[----:B--2---:R-:W-:Y:S02]  /*5830*/  IMAD R6, R10, R24, R25 ;  /* 0x000000180a067224 */ /* 0x004fe400078e0219 */
[----:B---3--:R-:W-:Y:S02]  /*5840*/  IMAD R7, R8, R31, R7 ;  /* 0x0000001f08077224 */ /* 0x008fe400078e0207 */
[----:B------:R-:W-:Y:S02]  /*5850*/  IMAD R18, R6, R18, R9 ;  /* 0x0000001206127224 */ /* 0x000fe400078e0209 */
[----:B------:R-:W-:Y:S02]  /*5860*/  IMAD.MOV.U32 R8, RZ, RZ, 0x1 ;  /* 0x00000001ff087424 */ /* 0x000fe400078e00ff */
[----:B------:R-:W-:Y:S01]  /*5870*/  IMAD.MOV.U32 R16, RZ, RZ, R21 ;  /* 0x000000ffff107224 */ /* 0x000fe200078e0015 */
[----:B------:R-:W-:-:S02]  /*5880*/  SEL R13, R18, R7, !P4 ;  /* 0x00000007120d7207 */ /* 0x000fc40006000000 */
[----:B------:R-:W-:Y:S02]  /*5890*/  PRMT R6, R8, 0x7610, R6 ;  /* 0x0000761008067816 */ /* 0x000fe40000000006 */
[----:B------:R-:W-:-:S07]  /*58a0*/  SEL R18, R7, R18, !P4 ;  /* 0x0000001207127207 */ /* 0x000fce0006000000 */
.L_x_108:
[----:B------:R-:W-:-:S08]  /*58b0*/  NOP ;  /* 0x0000000000007918 */ /* 0x000fd00000000000 */
[----:B------:R-:W0:-:S00]  /*58c0*/  USETMAXREG.DEALLOC.CTAPOOL 0x28 ;  /* 0x00000028000079c8 */ /* 0x000e0000080e0500 */
[----:B0-----:R-:W-:-:S13]  /*58d0*/  ISETP.NE.AND P0, PT, R3, RZ, PT ;  /* 0x000000ff0300720c */ /* 0x001fda0003f05270 */
[----:B------:R-:W-:Y:S05]  /*58e0*/  @P0 EXIT ;  /* 0x000000000000094d */ /* 0x000fea0003800000 */
[----:B------:R-:W-:Y:S01]  /*58f0*/  LOP3.LUT P0, RZ, R6, 0xff, RZ, 0xc0, !PT ;  /* 0x000000ff06ff7812 */ /* 0x000fe2000780c0ff */
[----:B------:R-:W-:Y:S02]  /*5900*/  IMAD.MOV.U32 R3, RZ, RZ, 0x1 ;  /* 0x00000001ff037424 */ /* 0x000fe400078e00ff */
[----:B------:R-:W-:-:S10]  /*5910*/  IMAD.MOV.U32 R17, RZ, RZ, RZ ;  /* 0x000000ffff117224 */ /* 0x000fd400078e00ff */
[----:B------:R-:W-:Y:S05]  /*5920*/  @!P0 BRA `(.L_x_111) ;  /* 0x0000000c00348947 */ /* 0x000fea0003800000 */
[----:B------:R-:W0:Y:S01]  /*5930*/  LDC R3, c[0x0][0x28c] ;  /* 0x0000a300ff037b82 */ /* 0x000e220000000800 */
[----:B------:R-:W-:Y:S01]  /*5940*/  ULDC UR5, c[0x0][0x658] ;  /* 0x0001960000057ab9 */ /* 0x000fe20000000800 */
[----:B------:R-:W-:Y:S01]  /*5950*/  UMOV UR7, 0xffffffff ;  /* 0xffffffff00077882 */ /* 0x000fe20000000000 */
[----:B------:R-:W-:Y:S01]  /*5960*/  ULDC UR6, c[0x0][0xc] ;  /* 0x0000030000067ab9 */ /* 0x000fe20000000800 */
[----:B------:R-:W-:Y:S01]  /*5970*/  USHF.L.U32 UR8, UR7, UR5, URZ ;  /* 0x0000000507087299 */ /* 0x000fe2000800063f */
[----:B------:R-:W-:Y:S01]  /*5980*/  BSSY B0, `(.L_x_111) ;  /* 0x00000c7000007945 */ /* 0x000fe20003800000 */
[----:B------:R-:W-:Y:S01]  /*5990*/  UMOV UR9, 0x1 ;  /* 0x0000000100097882 */ /* 0x000fe20000000000 */
[----:B------:R-:W-:Y:S01]  /*59a0*/  ULDC UR7, c[0x0][0x10] ;  /* 0x0000040000077ab9 */ /* 0x000fe20000000800 */
[----:B------:R-:W1:Y:S01]  /*59b0*/  S2UR UR10, SR_CgaCtaId ;  /* 0x00000000000a79c3 */ /* 0x000e620000008800 */
[----:B------:R-:W-:Y:S01]  /*59c0*/  UIMAD.WIDE.U32 UR6, UR6, UR7, URZ ;  /* 0x00000007060672a5 */ /* 0x000fe2000f8e003f */
[----:B------:R-:W-:Y:S01]  /*59d0*/  IMAD.MOV.U32 R14, RZ, RZ, 0x1 ;  /* 0x00000001ff0e7424 */ /* 0x000fe200078e00ff */
[----:B------:R-:W-:Y:S01]  /*59e0*/  USHF.L.U32 UR18, UR9, UR5, URZ ;  /* 0x0000000509127299 */ /* 0x000fe2000800063f */
[----:B------:R-:W-:Y:S01]  /*59f0*/  LOP3.LUT R15, R2, 0x2, RZ, 0xfc, !PT ;  /* 0x00000002020f7812 */ /* 0x000fe200078efcff */
[----:B------:R-:W-:Y:S01]  /*5a00*/  IMAD.MOV.U32 R17, RZ, RZ, RZ ;  /* 0x000000ffff117224 */ /* 0x000fe200078e00ff */
[----:B------:R-:W-:Y:S01]  /*5a10*/  ULDC UR5, c[0x0][0x14] ;  /* 0x0000050000057ab9 */ /* 0x000fe20000000800 */
[----:B------:R-:W-:Y:S01]  /*5a20*/  ULDC UR4, c[0x0][0x600] ;  /* 0x0001800000047ab9 */ /* 0x000fe20000000800 */
[----:B------:R-:W-:-:S02]  /*5a30*/  UIMAD.WIDE.U32 UR22, UR6, UR5, URZ ;  /* 0x00000005061672a5 */ /* 0x000fc4000f8e003f */
[----:B------:R-:W-:Y:S02]  /*5a40*/  UIMAD UR13, UR7, UR5, URZ ;  /* 0x00000005070d72a4 */ /* 0x000fe4000f8e023f */
[----:B------:R-:W-:Y:S02]  /*5a50*/  UIADD3 UR4, UR4, -0x1, URZ ;  /* 0xffffffff04047890 */ /* 0x000fe4000fffe03f */
[----:B------:R-:W-:Y:S01]  /*5a60*/  ULOP3.LUT UR17, URZ, UR8, URZ, 0x33, !UPT ;  /* 0x000000083f117292 */ /* 0x000fe2000f8e333f */
[----:B0-----:R-:W-:Y:S01]  /*5a70*/  VIADD R3, R3, 0x1f ;  /* 0x0000001f03037836 */ /* 0x001fe20000000000 */
[----:B------:R-:W-:Y:S01]  /*5a80*/  UIADD3 UR13, UR23, UR13, URZ ;  /* 0x0000000d170d7290 */ /* 0x000fe2000fffe03f */
[----:B------:R-:W-:-:S03]  /*5a90*/  ULDC.64 UR24, c[0x0][0x198] ;  /* 0x0000660000187ab9 */ /* 0x000fc60000000a00 */
[----:B------:R-:W-:Y:S01]  /*5aa0*/  SHF.R.S32.HI R6, RZ, 0x1f, R3 ;  /* 0x0000001fff067819 */ /* 0x000fe20000011403 */
[----:B-1----:R-:W-:-:S03]  /*5ab0*/  IMAD.U32 R11, RZ, RZ, UR10 ;  /* 0x0000000aff0b7e24 */ /* 0x002fc6000f8e00ff */
[----:B------:R-:W-:Y:S01]  /*5ac0*/  LEA.HI R6, R6, R3, RZ, 0x5 ;  /* 0x0000000306067211 */ /* 0x000fe200078f28ff */
[----:B------:R-:W-:-:S03]  /*5ad0*/  IMAD.MOV.U32 R3, RZ, RZ, 0x1 ;  /* 0x00000001ff037424 */ /* 0x000fc600078e00ff */
[----:B------:R-:W-:-:S05]  /*5ae0*/  SHF.R.S32.HI R10, RZ, 0x5, R6 ;  /* 0x00000005ff0a7819 */ /* 0x000fca0000011406 */
[----:B------:R-:W-:-:S07]  /*5af0*/  VIADD R12, R10, 0x1 ;  /* 0x000000010a0c7836 */ /* 0x000fce0000000000 */
.L_x_122:
[----:B------:R-:W-:-:S03]  /*5b00*/  UMOV UR5, 0xffffffff ;  /* 0xffffffff00057882 */ /* 0x000fc60000000000 */
[----:B------:R-:W-:Y:S05]  /*5b10*/  BRA.DIV UR5, `(.L_x_112) ;  /* 0x0000000e05847947 */ /* 0x000fea000b800000 */
[----:B------:R-:W-:-:S13]  /*5b20*/  ELECT P0, URZ, PT ;  /* 0x00000000003f782f */ /* 0x000fda0003800000 */
.L_x_132:
[----:B------:R-:W0:Y:S01]  /*5b30*/  LDC R6, c[0x0][0x28c] ;  /* 0x0000a300ff067b82 */ /* 0x000e220000000800 */
[----:B------:R-:W-:Y:S01]  /*5b40*/  BSSY B1, `(.L_x_113) ;  /* 0x000003a000017945 */ /* 0x000fe20003800000 */
[----:B0-----:R-:W-:-:S13]  /*5b50*/  ISETP.LT.OR P0, PT, R6, 0x1, !P0 ;  /* 0x000000010600780c */ /* 0x001fda0004701670 */
[----:B------:R-:W-:Y:S05]  /*5b60*/  @P0 BRA `(.L_x_114) ;  /* 0x0000000000dc0947 */ /* 0x000fea0003800000 */
[----:B------:R-:W-:Y:S02]  /*5b70*/  IMAD R18, R18, 0x2, R11 ;  /* 0x0000000212127824 */ /* 0x000fe400078e020b */
[----:B------:R-:W-:Y:S02]  /*5b80*/  IMAD.SHL.U32 R20, R13, 0x40, RZ ;  /* 0x000000400d147824 */ /* 0x000fe400078e00ff */
[----:B------:R-:W-:Y:S02]  /*5b90*/  IMAD.MOV.U32 R22, RZ, RZ, RZ ;  /* 0x000000ffff167224 */ /* 0x000fe400078e00ff */
[----:B------:R-:W-:Y:S02]  /*5ba0*/  IMAD.MOV.U32 R6, RZ, RZ, R12 ;  /* 0x000000ffff067224 */ /* 0x000fe400078e000c */
[----:B------:R-:W-:Y:S02]  /*5bb0*/  IMAD.MOV.U32 R7, RZ, RZ, R3 ;  /* 0x000000ffff077224 */ /* 0x000fe400078e0003 */
[----:B------:R-:W-:-:S02]  /*5bc0*/  IMAD.MOV.U32 R8, RZ, RZ, R17 ;  /* 0x000000ffff087224 */ /* 0x000fc400078e0011 */
[----:B------:R-:W-:-:S07]  /*5bd0*/  IMAD.SHL.U32 R19, R18, 0x40, RZ ;  /* 0x0000004012137824 */ /* 0x000fce00078e00ff */
.L_x_117:
[----:B------:R-:W0:Y:S01]  /*5be0*/  S2UR UR5, SR_CgaCtaId ;  /* 0x00000000000579c3 */ /* 0x000e220000008800 */
[----:B------:R-:W-:Y:S02]  /*5bf0*/  MOV R18, 0x400 ;  /* 0x0000040000127802 */ /* 0x000fe40000000f00 */
[----:B------:R-:W-:Y:S02]  /*5c00*/  SHF.L.U32 R9, R7, 0x1f, RZ ;  /* 0x0000001f07097819 */ /* 0x000fe400000006ff */
[----:B------:R-:W-:-:S13]  /*5c10*/  LOP3.LUT P1, RZ, R0, 0x7f, RZ, 0xc0, !PT ;  /* 0x0000007f00ff7812 */ /* 0x000fda000782c0ff */
[----:B------:R-:W1:Y:S01]  /*5c20*/  @!P1 LDC R13, c[0x0][0x500] ;  /* 0x00014000ff0d9b82 */ /* 0x000e620000000800 */
[----:B0-----:R-:W-:-:S05]  /*5c30*/  IMAD.U32 R11, RZ, RZ, UR5 ;  /* 0x00000005ff0b7e24 */ /* 0x001fca000f8e00ff */
[----:B------:R-:W-:-:S05]  /*5c40*/  LEA R21, R11, R18, 0x18 ;  /* 0x000000120b157211 */ /* 0x000fca00078ec0ff */
[----:B------:R-:W-:-:S04]  /*5c50*/  IMAD R18, R8, 0x8, R21 ;  /* 0x0000000808127824 */ /* 0x000fc800078e0215 */
[----:B------:R-:W0:Y:S02]  /*5c60*/  SYNCS.PHASECHK.TRANS64.TRYWAIT P0, [R18+URZ+0x18], R9 ;  /* 0x00001809120075a7 */ /* 0x000e24000800017f */
[----:B01----:R-:W-:Y:S05]  /*5c70*/  @!P0 BRA `(.L_x_115) ;  /* 0x0000000c004c8947 */ /* 0x003fea0003800000 */
.L_x_133:
[----:B0-----:R-:W-:Y:S01]  /*5c80*/  PRMT R9, R15, 0x9910, RZ ;  /* 0x000099100f097816 */ /* 0x001fe200000000ff */
[----:B------:R0:W-:Y:S03]  /*5c90*/  @!P1 SYNCS.ARRIVE.TRANS64 RZ, [R18+URZ], R13 ;  /* 0x0000000d12ff99a7 */ /* 0x0001e6000800003f */
[----:B------:R-:W-:-:S13]  /*5ca0*/  ISETP.NE.AND P0, PT, R9, 0x2, PT ;  /* 0x000000020900780c */ /* 0x000fda0003f05270 */
[----:B0-----:R-:W-:Y:S05]  /*5cb0*/  @P0 BRA `(.L_x_116) ;  /* 0x0000000000040947 */ /* 0x001fea0003800000 */
[----:B------:R-:W-:Y:S01]  /*5cc0*/  BPT.TRAP 0x1 ;  /* 0x000000040000795c */ /* 0x000fe20000300000 */
.L_x_116:
[----:B------:R-:W-:Y:S01]  /*5cd0*/  IMAD R9, R8, 0x2, R11 ;  /* 0x0000000208097824 */ /* 0x000fe200078e020b */
[----:B------:R-:W-:Y:S01]  /*5ce0*/  R2UR UR9, R18 ;  /* 0x00000000120972ca */ /* 0x000fe200000e0000 */
[----:B------:R-:W-:Y:S01]  /*5cf0*/  VIADD R6, R6, 0xffffffff ;  /* 0xffffffff06067836 */ /* 0x000fe20000000000 */
[----:B------:R-:W-:Y:S01]  /*5d00*/  UIADD3 UR6, UP0, UR24, 0xf0, URZ ;  /* 0x000000f018067890 */ /* 0x000fe2000ff1e03f */
[--C-:B------:R-:W-:Y:S01]  /*5d10*/  IMAD.U32 R9, R9, 0x800, R21.reuse ;  /* 0x0000080009097824 */ /* 0x100fe200078e0015 */
[----:B------:R-:W-:Y:S01]  /*5d20*/  R2UR UR11, R19 ;  /* 0x00000000130b72ca */ /* 0x000fe200000e0000 */
[----:B------:R-:W-:Y:S01]  /*5d30*/  IMAD R21, R8, 0x800, R21 ;  /* 0x0000080008157824 */ /* 0x000fe200078e0215 */
[----:B------:R-:W-:Y:S01]  /*5d40*/  R2UR UR10, R22 ;  /* 0x00000000160a72ca */ /* 0x000fe200000e0000 */
[----:B------:R-:W-:Y:S01]  /*5d50*/  UIADD3 UR26, UP1, UR24, 0x1f0, URZ ;  /* 0x000001f0181a7890 */ /* 0x000fe2000ff3e03f */
[----:B------:R-:W-:Y:S01]  /*5d60*/  R2UR UR5, R9 ;  /* 0x00000000090572ca */ /* 0x000fe200000e0000 */
[----:B------:R-:W-:Y:S01]  /*5d70*/  UIADD3.X UR7, URZ, UR25, URZ, UP0, !UPT ;  /* 0x000000193f077290 */ /* 0x000fe200087fe43f */
[----:B------:R-:W-:Y:S01]  /*5d80*/  R2UR UR8, R21 ;  /* 0x00000000150872ca */ /* 0x000fe200000e0000 */
[----:B------:R-:W-:Y:S01]  /*5d90*/  VIADD R8, R8, 0x1 ;  /* 0x0000000108087836 */ /* 0x000fe20000000000 */
[----:B------:R-:W-:Y:S01]  /*5da0*/  R2UR UR12, R16 ;  /* 0x00000000100c72ca */ /* 0x000fe200000e0000 */
[----:B------:R-:W-:Y:S01]  /*5db0*/  UIADD3.X UR27, URZ, UR25, URZ, UP1, !UPT ;  /* 0x000000193f1b7290 */ /* 0x000fe20008ffe43f */
[----:B------:R-:W-:Y:S01]  /*5dc0*/  R2UR UR19, R20 ;  /* 0x00000000141372ca */ /* 0x000fe200000e0000 */
[----:B------:R-:W-:Y:S01]  /*5dd0*/  UMOV UR20, 0x30000 ;  /* 0x0003000000147882 */ /* 0x000fe20000000000 */
[----:B------:R-:W-:Y:S01]  /*5de0*/  ISETP.GT.AND P1, PT, R6, 0x1, PT ;  /* 0x000000010600780c */ /* 0x000fe20003f24270 */
[----:B------:R-:W-:Y:S01]  /*5df0*/  UMOV UR14, 0x0 ;  /* 0x00000000000e7882 */ /* 0x000fe20000000000 */
[----:B------:R-:W-:Y:S01]  /*5e00*/  UMOV UR15, 0x10000000 ;  /* 0x10000000000f7882 */ /* 0x000fe20000000000 */
[----:B------:R-:W-:Y:S01]  /*5e10*/  ISETP.NE.AND P0, PT, R8, 0x3, PT ;  /* 0x000000030800780c */ /* 0x000fe20003f05270 */
[----:B------:R-:W-:Y:S01]  /*5e20*/  VIADD R22, R22, 0x20 ;  /* 0x0000002016167836 */ /* 0x000fe20000000000 */
[----:B------:R-:W-:-:S02]  /*5e30*/  UIADD3 UR5, UR5, 0x100, URZ ;  /* 0x0000010005057890 */ /* 0x000fc4000fffe03f */
[----:B------:R-:W-:Y:S01]  /*5e40*/  UIADD3 UR16, UR8, 0x3100, URZ ;  /* 0x0000310008107890 */ /* 0x000fe2000fffe03f */
[----:B------:R-:W-:Y:S02]  /*5e50*/  SEL R18, RZ, 0x1, P0 ;  /* 0x00000001ff127807 */ /* 0x000fe40000000000 */
[----:B------:R-:W-:Y:S02]  /*5e60*/  SEL R8, R8, RZ, P0 ;  /* 0x000000ff08087207 */ /* 0x000fe40000000000 */
[----:B------:R-:W-:Y:S01]  /*5e70*/  UMOV UR8, UR5 ;  /* 0x0000000500087c82 */ /* 0x000fe20008000000 */
[----:B------:R-:W-:Y:S01]  /*5e80*/  LOP3.LUT R7, R7, R18, RZ, 0x3c, !PT ;  /* 0x0000001207077212 */ /* 0x000fe200078e3cff */
[----:B------:R0:W-:Y:S02]  /*5e90*/  UTMALDG.3D.MULTICAST [UR8], [UR6], UR20, desc[UR14] ;  /* 0x00000e08060073b4 */ /* 0x0001e40008011814 */
[----:B0-----:R-:W-:Y:S01]  /*5ea0*/  UMOV UR8, UR16 ;  /* 0x0000001000087c82 */ /* 0x001fe20008000000 */
[----:B------:R-:W-:-:S02]  /*5eb0*/  UMOV UR11, UR19 ;  /* 0x00000013000b7c82 */ /* 0x000fc40008000000 */
[----:B------:R0:W-:Y:S02]  /*5ec0*/  UTMALDG.3D [UR8], [UR26], desc[UR14] ;  /* 0x00000e081a0075b4 */ /* 0x0001e40008011000 */
[----:B0-----:R-:W-:Y:S05]  /*5ed0*/  @P1 BRA `(.L_x_117) ;  /* 0xfffffffc00401947 */ /* 0x001fea000383ffff */
.L_x_114:
[----:B------:R-:W-:Y:S05]  /*5ee0*/  BSYNC B1 ;  /* 0x0000000000017941 */ /* 0x000fea0003800000 */
.L_x_113:
[----:B------:R-:W-:Y:S01]  /*5ef0*/  LOP3.LUT P1, RZ, R14, 0xff, RZ, 0xc0, !PT ;  /* 0x000000ff0eff7812 */ /* 0x000fe2000782c0ff */
[C---:B------:R-:W-:Y:S01]  /*5f00*/  IMAD.IADD R17, R10.reuse, 0x1, R17 ;  /* 0x000000010a117824 */ /* 0x040fe200078e0211 */
[----:B------:R-:W-:Y:S01]  /*5f10*/  ULDC.64 UR6, c[0x0][0x650] ;  /* 0x0001940000067ab9 */ /* 0x000fe20000000a00 */
[C---:B------:R-:W-:Y:S01]  /*5f20*/  ISETP.GE.U32.AND P2, PT, R10.reuse, 0x3, PT ;  /* 0x000000030a00780c */ /* 0x040fe20003f46070 */
[----:B------:R-:W-:Y:S01]  /*5f30*/  BSSY B1, `(.L_x_118) ;  /* 0x0000069000017945 */ /* 0x000fe20003800000 */
[----:B------:R-:W-:Y:S01]  /*5f40*/  IMAD.MOV.U32 R18, RZ, RZ, -0x1 ;  /* 0xffffffffff127424 */ /* 0x000fe200078e00ff */
[----:B------:R-:W-:Y:S01]  /*5f50*/  ISETP.GT.U32.AND P0, PT, R17, 0x2, PT ;  /* 0x000000021100780c */ /* 0x000fe20003f04070 */
[----:B------:R-:W-:Y:S01]  /*5f60*/  IMAD.MOV.U32 R13, RZ, RZ, -0x1 ;  /* 0xffffffffff0d7424 */ /* 0x000fe200078e00ff */
[----:B------:R-:W-:Y:S01]  /*5f70*/  PRMT R14, RZ, 0x7610, R14 ;  /* 0x00007610ff0e7816 */ /* 0x000fe2000000000e */
[----:B------:R-:W-:Y:S01]  /*5f80*/  IMAD.MOV.U32 R16, RZ, RZ, -0x1 ;  /* 0xffffffffff107424 */ /* 0x000fe200078e00ff */
[----:B------:R-:W-:-:S03]  /*5f90*/  ISETP.LT.U32.AND P0, PT, R10, 0x3, P0 ;  /* 0x000000030a00780c */ /* 0x000fc60000701070 */
[----:B------:R-:W0:Y:S01]  /*5fa0*/  @P1 S2R R11, SR_CgaCtaId ;  /* 0x00000000000b1919 */ /* 0x000e220000008800 */
[----:B------:R-:W-:-:S04]  /*5fb0*/  @P1 MOV R6, 0x400 ;  /* 0x0000040000061802 */ /* 0x000fc80000000f00 */
[----:B0-----:R-:W-:Y:S01]  /*5fc0*/  @P1 LEA R8, R11, R6, 0x18 ;  /* 0x000000060b081211 */ /* 0x001fe200078ec0ff */
[----:B------:R-:W-:Y:S01]  /*5fd0*/  IMAD.WIDE.U32 R6, R17, -0x55555555, RZ ;  /* 0xaaaaaaab11067825 */ /* 0x000fe200078e00ff */
[----:B------:R-:W-:Y:S02]  /*5fe0*/  SEL R6, RZ, 0x1, !P0 ;  /* 0x00000001ff067807 */ /* 0x000fe40004000000 */
[----:B------:R0:W-:Y:S01]  /*5ff0*/  @P1 SYNCS.ARRIVE.TRANS64.A1T0 RZ, [R8+URZ+0x48], RZ ;  /* 0x000048ff08ff19a7 */ /* 0x0001e2000810003f */
[----:B------:R-:W-:Y:S02]  /*6000*/  IADD3 R4, P1, R4, UR22, RZ ;  /* 0x0000001604047c10 */ /* 0x000fe4000ff3e0ff */
[----:B------:R-:W-:Y:S02]  /*6010*/  LOP3.LUT R3, R3, R6, RZ, 0x3c, !PT ;  /* 0x0000000603037212 */ /* 0x000fe400078e3cff */
[----:B------:R-:W-:Y:S02]  /*6020*/  IADD3.X R5, R5, UR13, RZ, P1, !PT ;  /* 0x0000000d05057c10 */ /* 0x000fe40008ffe4ff */
[----:B------:R-:W-:-:S02]  /*6030*/  ISETP.GE.U32.AND P0, PT, R4, UR6, PT ;  /* 0x0000000604007c0c */ /* 0x000fc4000bf06070 */
[----:B0-----:R-:W-:Y:S02]  /*6040*/  SHF.R.U32.HI R8, RZ, 0x1, R7 ;  /* 0x00000001ff087819 */ /* 0x001fe40000011607 */
[----:B------:R-:W-:Y:S02]  /*6050*/  ISETP.GE.U32.AND.EX P0, PT, R5, UR7, PT, P0 ;  /* 0x0000000705007c0c */ /* 0x000fe4000bf06100 */
[----:B------:R-:W-:Y:S01]  /*6060*/  @P2 LOP3.LUT R3, R3, 0x1, R8, 0x78, !PT ;  /* 0x0000000103032812 */ /* 0x000fe200078e7808 */
[----:B------:R-:W-:Y:S01]  /*6070*/  IMAD R17, R8, -0x3, R17 ;  /* 0xfffffffd08117824 */ /* 0x000fe200078e0211 */
[----:B------:R-:W-:-:S09]  /*6080*/  PRMT R6, RZ, 0x7610, R6 ;  /* 0x00007610ff067816 */ /* 0x000fd20000000006 */
[----:B------:R-:W-:Y:S05]  /*6090*/  @P0 BRA `(.L_x_119) ;  /* 0x0000000400480947 */ /* 0x000fea0003800000 */
[----:B------:R-:W0:Y:S01]  /*60a0*/  S2R R18, SR_CTAID.X ;  /* 0x0000000000127919 */ /* 0x000e220000002500 */
[----:B------:R-:W-:Y:S01]  /*60b0*/  ULDC.64 UR6, c[0x0][0x628] ;  /* 0x00018a0000067ab9 */ /* 0x000fe20000000a00 */
[----:B------:R-:W1:Y:S01]  /*60c0*/  LDC R19, c[0x0][0x144] ;  /* 0x00005100ff137b82 */ /* 0x000e620000000800 */
[----:B------:R-:W-:Y:S01]  /*60d0*/  ISETP.NE.U32.AND P0, PT, RZ, UR6, PT ;  /* 0x00000006ff007c0c */ /* 0x000fe2000bf05070 */
[----:B------:R-:W2:Y:S01]  /*60e0*/  S2R R13, SR_CTAID.Y ;  /* 0x00000000000d7919 */ /* 0x000ea20000002600 */
[----:B------:R-:W-:Y:S01]  /*60f0*/  ULDC UR8, c[0x0][0x630] ;  /* 0x00018c0000087ab9 */ /* 0x000fe20000000800 */
[----:B------:R-:W-:Y:S01]  /*6100*/  ULDC UR9, c[0x0][0x150] ;  /* 0x0000540000097ab9 */ /* 0x000fe20000000800 */
[----:B------:R-:W-:Y:S01]  /*6110*/  ISETP.NE.AND.EX P0, PT, RZ, UR7, PT, P0 ;  /* 0x00000007ff007c0c */ /* 0x000fe2000bf05300 */
[----:B------:R-:W-:Y:S02]  /*6120*/  IMAD.MOV.U32 R6, RZ, RZ, R4 ;  /* 0x000000ffff067224 */ /* 0x000fe400078e0004 */
[----:B------:R-:W-:Y:S01]  /*6130*/  IMAD.MOV.U32 R7, RZ, RZ, R5 ;  /* 0x000000ffff077224 */ /* 0x000fe200078e0005 */
[----:B0-----:R-:W-:-:S09]  /*6140*/  I2FP.F32.U32 R20, R18 ;  /* 0x0000001200147245 */ /* 0x001fd20000201000 */
[----:B------:R-:W-:Y:S05]  /*6150*/  @!P0 BRA `(.L_x_120) ;  /* 0x0000000000288947 */ /* 0x000fea0003800000 */
[----:B------:R-:W-:Y:S02]  /*6160*/  ULDC UR5, c[0x0][0x634] ;  /* 0x00018d0000057ab9 */ /* 0x000fe40000000800 */
[----:B------:R-:W-:-:S05]  /*6170*/  IADD3 R7, P0, R4, UR5, RZ ;  /* 0x0000000504077c10 */ /* 0x000fca000ff1e0ff */
[----:B------:R-:W-:-:S04]  /*6180*/  IMAD.X R21, RZ, RZ, R5, P0 ;  /* 0x000000ffff157224 */ /* 0x000fc800000e0605 */
[----:B------:R-:W-:-:S04]  /*6190*/  IMAD.WIDE.U32 R8, R21, UR6, RZ ;  /* 0x0000000615087c25 */ /* 0x000fc8000f8e00ff */
[----:B------:R-:W-:-:S04]  /*61a0*/  IMAD.WIDE.U32 R8, P0, R7, UR7, R8 ;  /* 0x0000000707087c25 */ /* 0x000fc8000f800008 */
[----:B------:R-:W-:-:S04]  /*61b0*/  IMAD.WIDE.U32 R6, R7, UR6, RZ ;  /* 0x0000000607067c25 */ /* 0x000fc8000f8e00ff */
[----:B------:R-:W-:Y:S01]  /*61c0*/  IMAD.MOV.U32 R6, RZ, RZ, R9 ;  /* 0x000000ffff067224 */ /* 0x000fe200078e0009 */
[----:B------:R-:W-:Y:S01]  /*61d0*/  IADD3 RZ, P1, R7, R8, RZ ;  /* 0x0000000807ff7210 */ /* 0x000fe20007f3e0ff */
[----:B------:R-:W-:-:S04]  /*61e0*/  IMAD.X R7, RZ, RZ, RZ, P0 ;  /* 0x000000ffff077224 */ /* 0x000fc800000e06ff */
[----:B------:R-:W-:-:S08]  /*61f0*/  IMAD.WIDE.U32.X R6, R21, UR7, R6, P1 ;  /* 0x0000000715067c25 */ /* 0x000fd000088e0406 */
.L_x_120:
[----:B------:R-:W-:Y:S01]  /*6200*/  FMUL R20, R20, UR9 ;  /* 0x0000000914147c20 */ /* 0x000fe20008400000 */
[--C-:B------:R-:W-:Y:S01]  /*6210*/  SHF.R.U64 R16, R6, UR8, R7.reuse ;  /* 0x0000000806107c19 */ /* 0x100fe20008001207 */
[----:B------:R-:W-:Y:S01]  /*6220*/  ULDC.64 UR6, c[0x0][0x620] ;  /* 0x0001880000067ab9 */ /* 0x000fe20000000a00 */
[----:B------:R-:W-:Y:S01]  /*6230*/  SHF.R.U32.HI R6, RZ, UR8, R7 ;  /* 0x00000008ff067c19 */ /* 0x000fe20008011607 */
[----:B------:R-:W-:Y:S01]  /*6240*/  ULDC.64 UR8, c[0x0][0x640] ;  /* 0x0001900000087ab9 */ /* 0x000fe20000000a00 */
[----:B------:R-:W-:Y:S01]  /*6250*/  IADD3 R7, P0, RZ, -R16, RZ ;  /* 0x80000010ff077210 */ /* 0x000fe20007f1e0ff */
[----:B------:R-:W0:Y:S01]  /*6260*/  F2I.U32.TRUNC.NTZ R20, R20 ;  /* 0x0000001400147305 */ /* 0x000e22000020f000 */
[----:B------:R-:W3:Y:S01]  /*6270*/  LDC R22, c[0x0][0x148] ;  /* 0x00005200ff167b82 */ /* 0x000ee20000000800 */
[----:B------:R-:W-:Y:S02]  /*6280*/  ULDC UR5, c[0x0][0x618] ;  /* 0x0001860000057ab9 */ /* 0x000fe40000000800 */
[----:B------:R-:W-:Y:S01]  /*6290*/  IMAD.X R6, RZ, RZ, ~R6, P0 ;  /* 0x000000ffff067224 */ /* 0x000fe200000e0e06 */
[----:B------:R-:W-:-:S03]  /*62a0*/  ISETP.NE.U32.AND P0, PT, RZ, UR8, PT ;  /* 0x00000008ff007c0c */ /* 0x000fc6000bf05070 */
[----:B------:R-:W-:Y:S01]  /*62b0*/  IMAD R6, R6, UR6, RZ ;  /* 0x0000000606067c24 */ /* 0x000fe2000f8e02ff */
[----:B------:R-:W-:-:S03]  /*62c0*/  ISETP.NE.AND.EX P0, PT, RZ, UR9, PT, P0 ;  /* 0x00000009ff007c0c */ /* 0x000fc6000bf05300 */
[C---:B------:R-:W-:Y:S02]  /*62d0*/  IMAD R9, R7.reuse, UR7, R6 ;  /* 0x0000000707097c24 */ /* 0x040fe4000f8e0206 */
[----:B------:R-:W-:Y:S01]  /*62e0*/  IMAD.WIDE.U32 R6, R7, UR6, R4 ;  /* 0x0000000607067c25 */ /* 0x000fe2000f8e0004 */
[----:B------:R-:W-:-:S03]  /*62f0*/  ULDC UR6, c[0x0][0x154] ;  /* 0x0000550000067ab9 */ /* 0x000fc60000000800 */
[----:B0-----:R-:W-:Y:S02]  /*6300*/  IMAD.MOV R8, RZ, RZ, -R20 ;  /* 0x000000ffff087224 */ /* 0x001fe400078e0a14 */
[----:B------:R-:W-:Y:S02]  /*6310*/  IMAD.IADD R7, R7, 0x1, R9 ;  /* 0x0000000107077824 */ /* 0x000fe400078e0209 */
[----:B-1----:R-:W-:Y:S01]  /*6320*/  IMAD R18, R19, R8, R18 ;  /* 0x0000000813127224 */ /* 0x002fe200078e0212 */
[----:B--2---:R-:W-:Y:S02]  /*6330*/  I2FP.F32.U32 R8, R13 ;  /* 0x0000000d00087245 */ /* 0x004fe40000201000 */
[--C-:B------:R-:W-:Y:S02]  /*6340*/  SHF.R.U64 R19, R6, UR5, R7.reuse ;  /* 0x0000000506137c19 */ /* 0x100fe40008001207 */
[----:B------:R-:W-:Y:S01]  /*6350*/  SHF.R.U32.HI R6, RZ, UR5, R7 ;  /* 0x00000005ff067c19 */ /* 0x000fe20008011607 */
[----:B------:R-:W-:Y:S01]  /*6360*/  FMUL R8, R8, UR6 ;  /* 0x0000000608087c20 */ /* 0x000fe20008400000 */
[----:B------:R-:W-:-:S02]  /*6370*/  ULDC UR5, c[0x0][0x608] ;  /* 0x0001820000057ab9 */ /* 0x000fc40000000800 */
[--C-:B------:R-:W-:Y:S01]  /*6380*/  SHF.R.U64 R21, R19, UR5, R6.reuse ;  /* 0x0000000513157c19 */ /* 0x100fe20008001206 */
[----:B------:R0:W1:Y:S01]  /*6390*/  F2I.U32.TRUNC.NTZ R24, R8 ;  /* 0x0000000800187305 */ /* 0x000062000020f000 */
[----:B------:R-:W-:Y:S01]  /*63a0*/  SHF.R.U32.HI R6, RZ, UR5, R6 ;  /* 0x00000005ff067c19 */ /* 0x000fe20008011606 */
[----:B------:R-:W-:-:S03]  /*63b0*/  ULDC UR5, c[0x0][0x658] ;  /* 0x0001960000057ab9 */ /* 0x000fc60000000800 */
[--C-:B------:R-:W-:Y:S02]  /*63c0*/  SHF.R.U64 R20, R21, UR5, R6.reuse ;  /* 0x0000000515147c19 */ /* 0x100fe40008001206 */
[----:B------:R-:W-:-:S03]  /*63d0*/  SHF.R.U32.HI R23, RZ, UR5, R6 ;  /* 0x00000005ff177c19 */ /* 0x000fc60008011606 */
[----:B------:R-:W-:Y:S02]  /*63e0*/  IMAD.MOV.U32 R6, RZ, RZ, R20 ;  /* 0x000000ffff067224 */ /* 0x000fe400078e0014 */
[----:B------:R-:W-:Y:S01]  /*63f0*/  IMAD.MOV.U32 R7, RZ, RZ, R23 ;  /* 0x000000ffff077224 */ /* 0x000fe200078e0017 */
[----:B0-----:R-:W-:Y:S06]  /*6400*/  @!P0 BRA `(.L_x_121) ;  /* 0x0000000000288947 */ /* 0x001fec0003800000 */
        /* <DEDUP_REMOVED lines=10> */
.L_x_121:
[----:B------:R-:W-:Y:S01]  /*64b0*/  ULDC UR5, c[0x0][0x648] ;  /* 0x0001920000057ab9 */ /* 0x000fe20000000800 */
[----:B------:R-:W-:Y:S01]  /*64c0*/  LOP3.LUT R21, R21, UR17, RZ, 0xc0, !PT ;  /* 0x0000001115157c12 */ /* 0x000fe2000f8ec0ff */
[----:B-1----:R-:W-:Y:S01]  /*64d0*/  IMAD.MOV R24, RZ, RZ, -R24 ;  /* 0x000000ffff187224 */ /* 0x002fe200078e0a18 */
[----:B------:R-:W-:Y:S01]  /*64e0*/  SHF.R.U64 R6, R6, UR5, R7 ;  /* 0x0000000506067c19 */ /* 0x000fe20008001207 */
[----:B------:R-:W-:Y:S01]  /*64f0*/  ULDC UR5, c[0x0][0x638] ;  /* 0x00018e0000057ab9 */ /* 0x000fe20000000800 */
[----:B------:R-:W-:Y:S01]  /*6500*/  LOP3.LUT R19, R19, UR4, RZ, 0xc0, !PT ;  /* 0x0000000413137c12 */ /* 0x000fe2000f8ec0ff */
[----:B---3--:R-:W-:Y:S01]  /*6510*/  @P4 IMAD R18, R22, R24, R13 ;  /* 0x0000001816124224 */ /* 0x008fe200078e020d */
[----:B------:R-:W-:Y:S01]  /*6520*/  ULDC UR6, c[0x0][0x610] ;  /* 0x0001840000067ab9 */ /* 0x000fe20000000800 */
[----:B------:R-:W-:Y:S02]  /*6530*/  IMAD.MOV R7, RZ, RZ, -R6 ;  /* 0x000000ffff077224 */ /* 0x000fe400078e0a06 */
[----:B------:R-:W-:-:S02]  /*6540*/  IMAD R21, R6, UR18, R21 ;  /* 0x0000001206157c24 */ /* 0x000fc4000f8e0215 */
[----:B------:R-:W-:Y:S01]  /*6550*/  IMAD R20, R7, UR5, R20 ;  /* 0x0000000507147c24 */ /* 0x000fe2000f8e0214 */
[----:B------:R-:W-:Y:S01]  /*6560*/  ULDC UR5, c[0x0][0x600] ;  /* 0x0001800000057ab9 */ /* 0x000fe20000000800 */
[----:B------:R-:W-:Y:S02]  /*6570*/  IMAD R18, R21, UR6, R18 ;  /* 0x0000000615127c24 */ /* 0x000fe4000f8e0212 */
[----:B------:R-:W-:Y:S02]  /*6580*/  IMAD R7, R20, UR5, R19 ;  /* 0x0000000514077c24 */ /* 0x000fe4000f8e0213 */
[----:B------:R-:W-:-:S03]  /*6590*/  IMAD.MOV.U32 R6, RZ, RZ, 0x1 ;  /* 0x00000001ff067424 */ /* 0x000fc600078e00ff */
[----:B------:R-:W-:Y:S02]  /*65a0*/  SEL R13, R7, R18, !P4 ;  /* 0x00000012070d7207 */ /* 0x000fe40006000000 */
[----:B------:R-:W-:-:S07]  /*65b0*/  SEL R18, R18, R7, !P4 ;  /* 0x0000000712127207 */ /* 0x000fce0006000000 */
.L_x_119:
[----:B------:R-:W-:Y:S05]  /*65c0*/  BSYNC B1 ;  /* 0x0000000000017941 */ /* 0x000fea0003800000 */
.L_x_118:
[----:B------:R-:W-:-:S13]  /*65d0*/  LOP3.LUT P0, RZ, R6, 0xff, RZ, 0xc0, !PT ;  /* 0x000000ff06ff7812 */ /* 0x000fda000780c0ff */
[----:B------:R-:W-:Y:S05]  /*65e0*/  @P0 BRA `(.L_x_122) ;  /* 0xfffffff400440947 */ /* 0x000fea000383ffff */
[----:B------:R-:W-:Y:S05]  /*65f0*/  BSYNC B0 ;  /* 0x0000000000007941 */ /* 0x000fea0003800000 */
.L_x_111:
[----:B------:R-:W-:-:S03]  /*6600*/  UMOV UR5, 0xffffffff ;  /* 0xffffffff00057882 */ /* 0x000fc60000000000 */
[----:B------:R-:W-:Y:S05]  /*6610*/  BRA.DIV UR5, `(.L_x_123) ;  /* 0x0000000205f87947 */ /* 0x000fea000b800000 */
[----:B------:R-:W-:-:S13]  /*6620*/  ELECT P0, URZ, PT ;  /* 0x00000000003f782f */ /* 0x000fda0003800000 */
.L_x_136:
[----:B------:R-:W-:Y:S04]  /*6630*/  BSSY B0, `(.L_x_124) ;  /* 0x0000022000007945 */ /* 0x000fe80003800000 */
[----:B------:R-:W-:Y:S05]  /*6640*/  @!P0 BRA `(.L_x_125) ;  /* 0x0000000000808947 */ /* 0x000fea0003800000 */
[----:B------:R-:W-:-:S04]  /*6650*/  LOP3.LUT R2, R2, 0x2, RZ, 0xfc, !PT ;  /* 0x0000000202027812 */ /* 0x000fc800078efcff */
[----:B------:R-:W-:-:S13]  /*6660*/  ISETP.NE.AND P0, PT, R2, 0x3, PT ;  /* 0x000000030200780c */ /* 0x000fda0003f05270 */
[----:B------:R-:W-:Y:S05]  /*6670*/  @!P0 BRA `(.L_x_126) ;  /* 0x0000000000048947 */ /* 0x000fea0003800000 */
[----:B------:R-:W-:Y:S01]  /*6680*/  BPT.TRAP 0x1 ;  /* 0x000000040000795c */ /* 0x000fe20000300000 */
.L_x_126:
[----:B------:R-:W0:Y:S01]  /*6690*/  S2R R5, SR_CgaCtaId ;  /* 0x0000000000057919 */ /* 0x000e220000008800 */
[----:B------:R-:W-:Y:S02]  /*66a0*/  MOV R0, 0x400 ;  /* 0x0000040000007802 */ /* 0x000fe40000000f00 */
[----:B------:R-:W-:Y:S02]  /*66b0*/  SHF.L.U32 R4, R3, 0x1f, RZ ;  /* 0x0000001f03047819 */ /* 0x000fe400000006ff */
[----:B0-----:R-:W-:-:S05]  /*66c0*/  LEA R0, R5, R0, 0x18 ;  /* 0x0000000005007211 */ /* 0x001fca00078ec0ff */
[----:B------:R-:W-:-:S04]  /*66d0*/  VIADD R0, R0, 0x18 ;  /* 0x0000001800007836 */ /* 0x000fc80000000000 */
[C---:B------:R-:W-:Y:S02]  /*66e0*/  IMAD R7, R17.reuse, 0x8, R0 ;  /* 0x0000000811077824 */ /* 0x040fe400078e0200 */
[----:B------:R-:W-:Y:S02]  /*66f0*/  VIADD R17, R17, 0x1 ;  /* 0x0000000111117836 */ /* 0x000fe40000000000 */
[----:B------:R-:W0:Y:S03]  /*6700*/  SYNCS.PHASECHK.TRANS64.TRYWAIT P0, [R7+URZ], R4 ;  /* 0x00000004070075a7 */ /* 0x000e26000800017f */
[----:B------:R-:W-:-:S04]  /*6710*/  ISETP.NE.AND P1, PT, R17, 0x3, PT ;  /* 0x000000031100780c */ /* 0x000fc80003f25270 */
[----:B------:R-:W-:Y:S02]  /*6720*/  SEL R2, RZ, 0x1, P1 ;  /* 0x00000001ff027807 */ /* 0x000fe40000800000 */
[----:B------:R-:W-:Y:S02]  /*6730*/  SEL R17, R17, RZ, P1 ;  /* 0x000000ff11117207 */ /* 0x000fe40000800000 */
[----:B------:R-:W-:-:S03]  /*6740*/  LOP3.LUT R9, R3, R2, RZ, 0x3c, !PT ;  /* 0x0000000203097212 */ /* 0x000fc600078e3cff */
[----:B------:R-:W-:Y:S01]  /*6750*/  IMAD R6, R17, 0x8, R0 ;  /* 0x0000000811067824 */ /* 0x000fe200078e0200 */
[----:B------:R-:W-:Y:S01]  /*6760*/  SHF.L.U32 R5, R9, 0x1f, RZ ;  /* 0x0000001f09057819 */ /* 0x000fe200000006ff */
[----:B0-----:R-:W-:Y:S06]  /*6770*/  @!P0 BRA `(.L_x_127) ;  /* 0x0000000000c08947 */ /* 0x001fec0003800000 */
.L_x_137:
[----:B------:R-:W1:Y:S01]  /*6780*/  SYNCS.PHASECHK.TRANS64.TRYWAIT P0, [R6+URZ], R5 ;  /* 0x00000005060075a7 */ /* 0x000e62000800017f */
[----:B------:R-:W-:-:S05]  /*6790*/  VIADD R2, R17, 0x1 ;  /* 0x0000000111027836 */ /* 0x000fca0000000000 */
[----:B------:R-:W-:-:S04]  /*67a0*/  ISETP.NE.AND P1, PT, R2, 0x3, PT ;  /* 0x000000030200780c */ /* 0x000fc80003f25270 */
[----:B0-----:R-:W-:Y:S02]  /*67b0*/  SEL R4, RZ, 0x1, P1 ;  /* 0x00000001ff047807 */ /* 0x001fe40000800000 */
[----:B------:R-:W-:Y:S02]  /*67c0*/  SEL R3, R2, RZ, P1 ;  /* 0x000000ff02037207 */ /* 0x000fe40000800000 */
[----:B------:R-:W-:Y:S01]  /*67d0*/  LOP3.LUT R4, R9, R4, RZ, 0x3c, !PT ;  /* 0x0000000409047212 */ /* 0x000fe200078e3cff */
[----:B-1----:R-:W-:Y:S06]  /*67e0*/  @!P0 BRA `(.L_x_128) ;  /* 0x0000000000b88947 */ /* 0x002fec0003800000 */
.L_x_138:
[----:B------:R-:W-:Y:S01]  /*67f0*/  IMAD R3, R3, 0x8, R0 ;  /* 0x0000000803037824 */ /* 0x000fe200078e0200 */
[----:B------:R-:W-:-:S07]  /*6800*/  SHF.L.U32 R0, R4, 0x1f, RZ ;  /* 0x0000001f04007819 */ /* 0x000fce00000006ff */
.L_x_129:
[----:B-1----:R1:W2:Y:S02]  /*6810*/  SYNCS.PHASECHK.TRANS64.TRYWAIT P0, [R3+URZ], R0 ;  /* 0x00000000030075a7 */ /* 0x0022a4000800017f */
[----:B--2---:R-:W-:Y:S05]  /*6820*/  @!P0 NANOSLEEP.SYNCS 0x989680 ;  /* 0x009896800000895d */ /* 0x004fea0003900000 */
[----:B------:R-:W2:Y:S02]  /*6830*/  @!P0 SYNCS.PHASECHK.TRANS64 P0, [R3+URZ], R0 ;  /* 0x00000000030085a7 */ /* 0x000ea4000800007f */
[----:B--2---:R-:W-:Y:S05]  /*6840*/  @!P0 BRA `(.L_x_129) ;  /* 0xfffffffc00f08947 */ /* 0x004fea000383ffff */
.L_x_125:
[----:B------:R-:W-:Y:S05]  /*6850*/  BSYNC B0 ;  /* 0x0000000000007941 */ /* 0x000fea0003800000 */
.L_x_124:
[----:B------:R-:W-:Y:S05]  /*6860*/  EXIT ;  /* 0x000000000000794d */ /* 0x000fea0003800000 */
.L_x_21:
[----:B-1----:R-:W-:-:S04]  /*6870*/  IMAD.U32 R9, RZ, RZ, UR6 ;  /* 0x00000006ff097e24 */ /* 0x002fc8000f8e00ff */
[----:B------:R1:W4:Y:S03]  /*6880*/  SYNCS.PHASECHK.TRANS64.TRYWAIT P1, [R9+URZ], R8 ;  /* 0x00000008090075a7 */ /* 0x000326000802017f */
[----:B----4-:R-:W-:Y:S05]  /*6890*/  @!P1 NANOSLEEP.SYNCS 0x989680 ;  /* 0x009896800000995d */ /* 0x010fea0003900000 */
[----:B------:R-:W4:Y:S02]  /*68a0*/  @!P1 SYNCS.PHASECHK.TRANS64 P1, [R9+URZ], R8 ;  /* 0x00000008090095a7 */ /* 0x000f24000802007f */
[----:B----4-:R-:W-:Y:S05]  /*68b0*/  @!P1 BRA `(.L_x_21) ;  /* 0xfffffffc00ec9947 */ /* 0x010fea000383ffff */
[----:B------:R-:W-:Y:S05]  /*68c0*/  BRA `(.L_x_20) ;  /* 0xffffffac00207947 */ /* 0x000fea000383ffff */
.L_x_27:
[----:B-1----:R-:W-:-:S04]  /*68d0*/  IMAD.U32 R13, RZ, RZ, UR12 ;  /* 0x0000000cff0d7e24 */ /* 0x002fc8000f8e00ff */
[----:B------:R1:W4:Y:S03]  /*68e0*/  SYNCS.PHASECHK.TRANS64.TRYWAIT P1, [R13+URZ], R10 ;  /* 0x0000000a0d0075a7 */ /* 0x000326000802017f */
[----:B----4-:R-:W-:Y:S05]  /*68f0*/  @!P1 NANOSLEEP.SYNCS 0x989680 ;  /* 0x009896800000995d */ /* 0x010fea0003900000 */
[----:B------:R-:W4:Y:S02]  /*6900*/  @!P1 SYNCS.PHASECHK.TRANS64 P1, [R13+URZ], R10 ;  /* 0x0000000a0d0095a7 */ /* 0x000f24000802007f */
[----:B----4-:R-:W-:Y:S05]  /*6910*/  @!P1 BRA `(.L_x_27) ;  /* 0xfffffffc00ec9947 */ /* 0x010fea000383ffff */
[----:B------:R-:W-:Y:S05]  /*6920*/  BRA `(.L_x_26) ;  /* 0xffffffb000907947 */ /* 0x000fea000383ffff */
.L_x_112:
[----:B------:R-:W-:Y:S01]  /*6930*/  BSSY B1, `(.L_x_130) ;  /* 0x0000006000017945 */ /* 0x000fe20003800000 */
[----:B------:R-:W-:-:S07]  /*6940*/  IMAD.MOV.U32 R6, RZ, RZ, -0x1 ;  /* 0xffffffffff067424 */ /* 0x000fce00078e00ff */
[----:B------:R-:W-:Y:S05]  /*6950*/  WARPSYNC.COLLECTIVE R6, `(.L_x_131) ;  /* 0x00000000060c7348 */ /* 0x000fea0003c00000 */
[----:B------:R-:W-:Y:S02]  /*6960*/  ELECT P0, UR62, PT ;  /* 0x00000000003e782f */ /* 0x000fe40003800000 */
[----:B------:R-:W-:Y:S01]  /*6970*/  MOV R6, UR62 ;  /* 0x0000003e00067c02 */ /* 0x000fe20008000f00 */
[----:B------:R-:W-:Y:S10]  /*6980*/  ENDCOLLECTIVE ;  /* 0x000000000000791b */ /* 0x000ff40003800000 */
.L_x_131:
[----:B------:R-:W-:Y:S05]  /*6990*/  BSYNC B1 ;  /* 0x0000000000017941 */ /* 0x000fea0003800000 */
.L_x_130:
[----:B------:R-:W-:Y:S05]  /*69a0*/  BRA `(.L_x_132) ;  /* 0xfffffff000607947 */ /* 0x000fea000383ffff */
.L_x_115:
[----:B0-----:R0:W1:Y:S02]  /*69b0*/  SYNCS.PHASECHK.TRANS64.TRYWAIT P0, [R18+URZ+0x18], R9 ;  /* 0x00001809120075a7 */ /* 0x001064000800017f */
[----:B-1----:R-:W-:Y:S05]  /*69c0*/  @!P0 NANOSLEEP.SYNCS 0x989680 ;  /* 0x009896800000895d */ /* 0x002fea0003900000 */
[----:B------:R-:W1:Y:S02]  /*69d0*/  @!P0 SYNCS.PHASECHK.TRANS64 P0, [R18+URZ+0x18], R9 ;  /* 0x00001809120085a7 */ /* 0x000e64000800007f */
[----:B-1----:R-:W-:Y:S05]  /*69e0*/  @!P0 BRA `(.L_x_115) ;  /* 0xfffffffc00f08947 */ /* 0x002fea000383ffff */
[----:B------:R-:W-:Y:S05]  /*69f0*/  BRA `(.L_x_133) ;  /* 0xfffffff000a07947 */ /* 0x000fea000383ffff */
.L_x_123:
[----:B------:R-:W-:Y:S01]  /*6a00*/  BSSY B0, `(.L_x_134) ;  /* 0x0000006000007945 */ /* 0x000fe20003800000 */
[----:B------:R-:W-:-:S07]  /*6a10*/  IMAD.MOV.U32 R6, RZ, RZ, -0x1 ;  /* 0xffffffffff067424 */ /* 0x000fce00078e00ff */
[----:B------:R-:W-:Y:S05]  /*6a20*/  WARPSYNC.COLLECTIVE R6, `(.L_x_135) ;  /* 0x00000000060c7348 */ /* 0x000fea0003c00000 */
[----:B------:R-:W-:Y:S02]  /*6a30*/  ELECT P0, UR62, PT ;  /* 0x00000000003e782f */ /* 0x000fe40003800000 */
[----:B------:R-:W-:Y:S01]  /*6a40*/  MOV R6, UR62 ;  /* 0x0000003e00067c02 */ /* 0x000fe20008000f00 */
[----:B------:R-:W-:Y:S10]  /*6a50*/  ENDCOLLECTIVE ;  /* 0x000000000000791b */ /* 0x000ff40003800000 */
.L_x_135:
[----:B------:R-:W-:Y:S05]  /*6a60*/  BSYNC B0 ;  /* 0x0000000000007941 */ /* 0x000fea0003800000 */
.L_x_134:
[----:B------:R-:W-:Y:S05]  /*6a70*/  BRA `(.L_x_136) ;  /* 0xfffffff800ec7947 */ /* 0x000fea000383ffff */
.L_x_127:
[----:B0-----:R0:W1:Y:S02]  /*6a80*/  SYNCS.PHASECHK.TRANS64.TRYWAIT P0, [R7+URZ], R4 ;  /* 0x00000004070075a7 */ /* 0x001064000800017f */
[----:B-1----:R-:W-:Y:S05]  /*6a90*/  @!P0 NANOSLEEP.SYNCS 0x989680 ;  /* 0x009896800000895d */ /* 0x002fea0003900000 */
[----:B------:R-:W1:Y:S02]  /*6aa0*/  @!P0 SYNCS.PHASECHK.TRANS64 P0, [R7+URZ], R4 ;  /* 0x00000004070085a7 */ /* 0x000e64000800007f */
[----:B-1----:R-:W-:Y:S05]  /*6ab0*/  @!P0 BRA `(.L_x_127) ;  /* 0xfffffffc00f08947 */ /* 0x002fea000383ffff */
[----:B------:R-:W-:Y:S05]  /*6ac0*/  BRA `(.L_x_137) ;  /* 0xfffffffc002c7947 */ /* 0x000fea000383ffff */
.L_x_128:
[----:B0-----:R0:W1:Y:S02]  /*6ad0*/  SYNCS.PHASECHK.TRANS64.TRYWAIT P0, [R6+URZ], R5 ;  /* 0x00000005060075a7 */ /* 0x001064000800017f */
[----:B-1----:R-:W-:Y:S05]  /*6ae0*/  @!P0 NANOSLEEP.SYNCS 0x989680 ;  /* 0x009896800000895d */ /* 0x002fea0003900000 */
[----:B------:R-:W1:Y:S02]  /*6af0*/  @!P0 SYNCS.PHASECHK.TRANS64 P0, [R6+URZ], R5 ;  /* 0x00000005060085a7 */ /* 0x000e64000800007f */
[----:B-1----:R-:W-:Y:S05]  /*6b00*/  @!P0 BRA `(.L_x_128) ;  /* 0xfffffffc00f08947 */ /* 0x002fea000383ffff */
[----:B------:R-:W-:Y:S05]  /*6b10*/  BRA `(.L_x_138) ;  /* 0xfffffffc00347947 */ /* 0x000fea000383ffff */
.L_x_139:
[----:B------:R-:W-:-:S00]  /*6b20*/  BRA `(.L_x_139) ;  /* 0xfffffffc00fc7947 */ /* 0x000fc0000383ffff */
[----:B------:R-:W-:-:S00]  /*6b30*/  NOP ;  /* 0x0000000000007918 */ /* 0x000fc00000000000 */
        /* <DEDUP_REMOVED lines=12> */
.L_x_140:


//--------------------- .nv.shared._ZN7cutlass13device_kernelINS_4gemm6kernel13GemmUniversalIN4cute5tupleIJiiiiEEENS1_10collective13CollectiveMmaINS1_37MainloopSm90TmaGmmaWarpSpecializedFP8ILi3ENS5_IJNS4_1CILi1EEENSA_ILi2EEESB_EEENS1_35KernelTmaWarpSpecializedCooperativeEEENS5_IJNSA_ILi128EEENSA_ILi64EEENSA_ILi32EEEEEENS_12float_e5m2_tENS5_IJlSB_lEEESK_SL_NS4_8TiledMMAINS4_8MMA_AtomIJNS4_4SM904GMMA30MMA_64x64x32_F32E5M2E5M2_SS_TNILNSP_7ScaleInE1ELSR_1EEEEEENS4_6LayoutINS5_IJSC_SB_SB_EEENS5_IJSB_NSA_ILi0EEESW_EEEEENS5_IJNS4_10UnderscoreESZ_SZ_EEEEENS4_23SM90_TMA_LOAD_MULTICASTENS4_14ComposedLayoutINS4_7SwizzleILi1ELi4ELi3EEENS4_18smem_ptr_flag_bitsILi8EEENSU_INS5_IJNSA_ILi8EEESI_EEENS5_IJSI_SB_EEEEEEEvNS4_8identityENS4_13SM90_TMA_LOADES1C_vS1D_EENS_8epilogue10collective6detail29Sm90TmaWarpSpecializedAdapterINS1H_15DefaultEpilogueISK_SL_SL_NS1G_6thread17LinearCombinationISK_Li1EffLNS1L_9ScaleType4KindE0ELNS_15FloatRoundStyleE2ESK_EENS1_15EpilogueDefaultEEEEEvvEEEEvNT_6ParamsE --------------------------
	.section	.nv.shared._ZN7cutlass13device_kernelINS_4gemm6kernel13GemmUniversalIN4cute5tupleIJiiiiEEENS1_10collective13CollectiveMmaINS1_37MainloopSm90TmaGmmaWarpSpecializedFP8ILi3ENS5_IJNS4_1CILi1EEENSA_ILi2EEESB_EEENS1_35KernelTmaWarpSpecializedCooperativeEEENS5_IJNSA_ILi128EEENSA_ILi64EEENSA_ILi32EEEEEENS_12float_e5m2_tENS5_IJlSB_lEEESK_SL_NS4_8TiledMMAINS4_8MMA_AtomIJNS4_4SM904GMMA30MMA_64x64x32_F32E5M2E5M2_SS_TNILNSP_7ScaleInE1ELSR_1EEEEEENS4_6LayoutINS5_IJSC_SB_SB_EEENS5_IJSB_NSA_ILi0EEESW_EEEEENS5_IJNS4_10UnderscoreESZ_SZ_EEEEENS4_23SM90_TMA_LOAD_MULTICASTENS4_14ComposedLayoutINS4_7SwizzleILi1ELi4ELi3EEENS4_18smem_ptr_flag_bitsILi8EEENSU_INS5_IJNSA_ILi8EEESI_EEENS5_IJSI_SB_EEEEEEEvNS4_8identityENS4_13SM90_TMA_LOADES1C_vS1D_EENS_8epilogue10collective6detail29Sm90TmaWarpSpecializedAdapterINS1H_15DefaultEpilogueISK_SL_SL_NS1G_6thread17LinearCombinationISK_Li1EffLNS1L_9ScaleType4KindE0ELNS_15FloatRoundStyleE2ESK_EENS1_15EpilogueDefaultEEEEEvvEEEEvNT_6ParamsE,"aw",@nobits
	.sectionflags	@""
	.align	16
	.zero		1024


//--------------------- .nv.shared.reserved.0     --------------------------
	.section	.nv.shared.reserved.0,"aw",@nobits
	.weak		__nv_reservedSMEM_offset_0_alias
	.size		__nv_reservedSMEM_offset_0_alias, 0, 0
	.other		__nv_reservedSMEM_offset_0_alias,@"STO_CUDA_RESERVED_SHARED STV_DEFAULT"
__nv_reservedSMEM_offset_0_alias:
	.zero		0


//--------------------- .nv.global                --------------------------
	.section	.nv.global,"aw",@nobits
.nv.global:
	.type		_ZN39_INTERNAL_f8ce5fed_4_k_cu_6abfd0cf_42384cute1_E,@object
	.size		_ZN39_INTERNAL_f8ce5fed_4_k_cu_6abfd0cf_42384cute1_E,(_ZN39_INTERNAL_f8ce5fed_4_k_cu_6abfd0cf_42384cuda3std3__45__cpo6cbeginE - _ZN39_INTERNAL_f8ce5fed_4_k_cu_6abfd0cf_42384cute1_E)
_ZN39_INTERNAL_f8ce5fed_4_k_cu_6abfd0cf_42384cute1_E:
	.zero		1
	.type		_ZN39_INTERNAL_f8ce5fed_4_k_cu_6abfd0cf_42384cuda3std3__45__cpo6cbeginE,@object
	.size		_ZN39_INTERNAL_f8ce5fed_4_k_cu_6abfd0cf_42384cuda3std3__45__cpo6cbeginE,(_ZN39_INTERNAL_f8ce5fed_4_k_cu_6abfd0cf_42384cuda3std3__48in_placeE - _ZN39_INTERNAL_f8ce5fed_4_k_cu_6abfd0cf_42384cuda3std3__45__cpo6cbeginE)
_ZN39_INTERNAL_f8ce5fed_4_k_cu_6abfd0cf_42384cuda3std3__45__cpo6cbeginE:
	.zero		1
	.type		_ZN39_INTERNAL_f8ce5fed_4_k_cu_6abfd0cf_42384cuda3std3__48in_placeE,@object
	.size		_ZN39_INTERNAL_f8ce5fed_4_k_cu_6abfd0cf_42384cuda3std3__48in_placeE,(_ZN39_INTERNAL_f8ce5fed_4_k_cu_6abfd0cf_42384cuda3std6ranges3__45__cpo9iter_moveE - _ZN39_INTERNAL_f8ce5fed_4_k_cu_6abfd0cf_42384cuda3std3__48in_placeE)
_ZN39_INTERNAL_f8ce5fed_4_k_cu_6abfd0cf_42384cuda3std3__48in_placeE:
	.zero		1
	.type		_ZN39_INTERNAL_f8ce5fed_4_k_cu_6abfd0cf_42384cuda3std6ranges3__45__cpo9iter_moveE,@object
	.size		_ZN39_INTERNAL_f8ce5fed_4_k_cu_6abfd0cf_42384cuda3std6ranges3__45__cpo9iter_moveE,(_ZN39_INTERNAL_f8ce5fed_4_k_cu_6abfd0cf_42384cuda3std3__45__cpo5beginE - _ZN39_INTERNAL_f8ce5fed_4_k_cu_6abfd0cf_42384cuda3std6ranges3__45__cpo9iter_moveE)
_ZN39_INTERNAL_f8ce5fed_4_k_cu_6abfd0cf_42384cuda3std6ranges3__45__cpo9iter_moveE:
	.zero		1
	.type		_ZN39_INTERNAL_f8ce5fed_4_k_cu_6abfd0cf_42384cuda3std3__45__cpo5beginE,@object
	.size		_ZN39_INTERNAL_f8ce5fed_4_k_cu_6abfd0cf_42384cuda3std3__45__cpo5beginE,(_ZN39_INTERNAL_f8ce5fed_4_k_cu_6abfd0cf_42384cuda3std3__441_GLOBAL__N__f8ce5fed_4_k_cu_6abfd0cf_42386ignoreE - _ZN39_INTERNAL_f8ce5fed_4_k_cu_6abfd0cf_42384cuda3std3__45__cpo5beginE)
_ZN39_INTERNAL_f8ce5fed_4_k_cu_6abfd0cf_42384cuda3std3__45__cpo5beginE:
	.zero		1
	.type		_ZN39_INTERNAL_f8ce5fed_4_k_cu_6abfd0cf_42384cuda3std3__441_GLOBAL__N__f8ce5fed_4_k_cu_6abfd0cf_42386ignoreE,@object
	.size		_ZN39_INTERNAL_f8ce5fed_4_k_cu_6abfd0cf_42384cuda3std3__441_GLOBAL__N__f8ce5fed_4_k_cu_6abfd0cf_42386ignoreE,(_ZN39_INTERNAL_f8ce5fed_4_k_cu_6abfd0cf_42384cute7productE - _ZN39_INTERNAL_f8ce5fed_4_k_cu_6abfd0cf_42384cuda3std3__441_GLOBAL__N__f8ce5fed_4_k_cu_6abfd0cf_42386ignoreE)
_ZN39_INTERNAL_f8ce5fed_4_k_cu_6abfd0cf_42384cuda3std3__441_GLOBAL__N__f8ce5fed_4_k_cu_6abfd0cf_42386ignoreE:
	.zero		1
	.type		_ZN39_INTERNAL_f8ce5fed_4_k_cu_6abfd0cf_42384cute7productE,@object
	.size		_ZN39_INTERNAL_f8ce5fed_4_k_cu_6abfd0cf_42384cute7productE,(_ZN39_INTERNAL_f8ce5fed_4_k_cu_6abfd0cf_42384cuda3std3__45__cpo3endE - _ZN39_INTERNAL_f8ce5fed_4_k_cu_6abfd0cf_42384cute7productE)
_ZN39_INTERNAL_f8ce5fed_4_k_cu_6abfd0cf_42384cute7productE:
	.zero		1
	.type		_ZN39_INTERNAL_f8ce5fed_4_k_cu_6abfd0cf_42384cuda3std3__45__cpo3endE,@object
	.size		_ZN39_INTERNAL_f8ce5fed_4_k_cu_6abfd0cf_42384cuda3std3__45__cpo3endE,(_ZN39_INTERNAL_f8ce5fed_4_k_cu_6abfd0cf_42384cuda3std3__419piecewise_constructE - _ZN39_INTERNAL_f8ce5fed_4_k_cu_6abfd0cf_42384cuda3std3__45__cpo3endE)
_ZN39_INTERNAL_f8ce5fed_4_k_cu_6abfd0cf_42384cuda3std3__45__cpo3endE:
	.zero		1
	.type		_ZN39_INTERNAL_f8ce5fed_4_k_cu_6abfd0cf_42384cuda3std3__419piecewise_constructE,@object
	.size		_ZN39_INTERNAL_f8ce5fed_4_k_cu_6abfd0cf_42384cuda3std3__419piecewise_constructE,(_ZN39_INTERNAL_f8ce5fed_4_k_cu_6abfd0cf_42384cuda3std3__45__cpo4cendE - _ZN39_INTERNAL_f8ce5fed_4_k_cu_6abfd0cf_42384cuda3std3__419piecewise_constructE)
_ZN39_INTERNAL_f8ce5fed_4_k_cu_6abfd0cf_42384cuda3std3__419piecewise_constructE:
	.zero		1
	.type		_ZN39_INTERNAL_f8ce5fed_4_k_cu_6abfd0cf_42384cuda3std3__45__cpo4cendE,@object
	.size		_ZN39_INTERNAL_f8ce5fed_4_k_cu_6abfd0cf_42384cuda3std3__45__cpo4cendE,(_ZN39_INTERNAL_f8ce5fed_4_k_cu_6abfd0cf_42384cuda3std6ranges3__45__cpo4swapE - _ZN39_INTERNAL_f8ce5fed_4_k_cu_6abfd0cf_42384cuda3std3__45__cpo4cendE)
_ZN39_INTERNAL_f8ce5fed_4_k_cu_6abfd0cf_42384cuda3std3__45__cpo4cendE:
	.zero		1
	.type		_ZN39_INTERNAL_f8ce5fed_4_k_cu_6abfd0cf_42384cuda3std6ranges3__45__cpo4swapE,@object
	.size		_ZN39_INTERNAL_f8ce5fed_4_k_cu_6abfd0cf_42384cuda3std6ranges3__45__cpo4swapE,(.L_7 - _ZN39_INTERNAL_f8ce5fed_4_k_cu_6abfd0cf_42384cuda3std6ranges3__45__cpo4swapE)
_ZN39_INTERNAL_f8ce5fed_4_k_cu_6abfd0cf_42384cuda3std6ranges3__45__cpo4swapE:
	.zero		1
.L_7:


//--------------------- .nv.constant0._ZN7cutlass13device_kernelINS_4gemm6kernel13GemmUniversalIN4cute5tupleIJiiiiEEENS1_10collective13CollectiveMmaINS1_37MainloopSm90TmaGmmaWarpSpecializedFP8ILi3ENS5_IJNS4_1CILi1EEENSA_ILi2EEESB_EEENS1_35KernelTmaWarpSpecializedCooperativeEEENS5_IJNSA_ILi128EEENSA_ILi64EEENSA_ILi32EEEEEENS_12float_e5m2_tENS5_IJlSB_lEEESK_SL_NS4_8TiledMMAINS4_8MMA_AtomIJNS4_4SM904GMMA30MMA_64x64x32_F32E5M2E5M2_SS_TNILNSP_7ScaleInE1ELSR_1EEEEEENS4_6LayoutINS5_IJSC_SB_SB_EEENS5_IJSB_NSA_ILi0EEESW_EEEEENS5_IJNS4_10UnderscoreESZ_SZ_EEEEENS4_23SM90_TMA_LOAD_MULTICASTENS4_14ComposedLayoutINS4_7SwizzleILi1ELi4ELi3EEENS4_18smem_ptr_flag_bitsILi8EEENSU_INS5_IJNSA_ILi8EEESI_EEENS5_IJSI_SB_EEEEEEEvNS4_8identityENS4_13SM90_TMA_LOADES1C_vS1D_EENS_8epilogue10collective6detail29Sm90TmaWarpSpecializedAdapterINS1H_15DefaultEpilogueISK_SL_SL_NS1G_6thread17LinearCombinationISK_Li1EffLNS1L_9ScaleType4KindE0ELNS_15FloatRoundStyleE2ESK_EENS1_15EpilogueDefaultEEEEEvvEEEEvNT_6ParamsE --------------------------
	.section	.nv.constant0._ZN7cutlass13device_kernelINS_4gemm6kernel13GemmUniversalIN4cute5tupleIJiiiiEEENS1_10collective13CollectiveMmaINS1_37MainloopSm90TmaGmmaWarpSpecializedFP8ILi3ENS5_IJNS4_1CILi1EEENSA_ILi2EEESB_EEENS1_35KernelTmaWarpSpecializedCooperativeEEENS5_IJNSA_ILi128EEENSA_ILi64EEENSA_ILi32EEEEEENS_12float_e5m2_tENS5_IJlSB_lEEESK_SL_NS4_8TiledMMAINS4_8MMA_AtomIJNS4_4SM904GMMA30MMA_64x64x32_F32E5M2E5M2_SS_TNILNSP_7ScaleInE1ELSR_1EEEEEENS4_6LayoutINS5_IJSC_SB_SB_EEENS5_IJSB_NSA_ILi0EEESW_EEEEENS5_IJNS4_10UnderscoreESZ_SZ_EEEEENS4_23SM90_TMA_LOAD_MULTICASTENS4_14ComposedLayoutINS4_7SwizzleILi1ELi4ELi3EEENS4_18smem_ptr_flag_bitsILi8EEENSU_INS5_IJNSA_ILi8EEESI_EEENS5_IJSI_SB_EEEEEEEvNS4_8identityENS4_13SM90_TMA_LOADES1C_vS1D_EENS_8epilogue10collective6detail29Sm90TmaWarpSpecializedAdapterINS1H_15DefaultEpilogueISK_SL_SL_NS1G_6thread17LinearCombinationISK_Li1EffLNS1L_9ScaleType4KindE0ELNS_15FloatRoundStyleE2ESK_EENS1_15EpilogueDefaultEEEEEvvEEEEvNT_6ParamsE,"a",@progbits
	.sectionflags	@""
	.align	4
.nv.constant0._ZN7cutlass13device_kernelINS_4gemm6kernel13GemmUniversalIN4cute5tupleIJiiiiEEENS1_10collective13CollectiveMmaINS1_37MainloopSm90TmaGmmaWarpSpecializedFP8ILi3ENS5_IJNS4_1CILi1EEENSA_ILi2EEESB_EEENS1_35KernelTmaWarpSpecializedCooperativeEEENS5_IJNSA_ILi128EEENSA_ILi64EEENSA_ILi32EEEEEENS_12float_e5m2_tENS5_IJlSB_lEEESK_SL_NS4_8TiledMMAINS4_8MMA_AtomIJNS4_4SM904GMMA30MMA_64x64x32_F32E5M2E5M2_SS_TNILNSP_7ScaleInE1ELSR_1EEEEEENS4_6LayoutINS5_IJSC_SB_SB_EEENS5_IJSB_NSA_ILi0EEESW_EEEEENS5_IJNS4_10UnderscoreESZ_SZ_EEEEENS4_23SM90_TMA_LOAD_MULTICASTENS4_14ComposedLayoutINS4_7SwizzleILi1ELi4ELi3EEENS4_18smem_ptr_flag_bitsILi8EEENSU_INS5_IJNSA_ILi8EEESI_EEENS5_IJSI_SB_EEEEEEEvNS4_8identityENS4_13SM90_TMA_LOADES1C_vS1D_EENS_8epilogue10collective6detail29Sm90TmaWarpSpecializedAdapterINS1H_15DefaultEpilogueISK_SL_SL_NS1G_6thread17LinearCombinationISK_Li1EffLNS1L_9ScaleType4KindE0ELNS_15FloatRoundStyleE2ESK_EENS1_15EpilogueDefaultEEEEEvvEEEEvNT_6ParamsE:
	.zero		1664


//--------------------- SYMBOLS --------------------------

	.type		.nv.reservedSmem.offset0,@object
	.size		.nv.reservedSmem.offset0,0x4
